def gluon_wgmma(
    a_ptr,
    b_ptr,
    c_ptr,
    M,
    N,
    K,
    stride_am,
    stride_bk,
    stride_cm,
    BLOCK_M: gl.constexpr,
    BLOCK_N: gl.constexpr,
    BLOCK_K: gl.constexpr,
    DTYPE: gl.constexpr,
    A_LAYOUT: gl.constexpr,
    B_LAYOUT: gl.constexpr,
    C_LAYOUT: gl.constexpr,
    B_SHAPE: gl.constexpr,
    TRANS_B: gl.constexpr,
    NUM_BUFFERS: gl.constexpr,
    NUM_WARPS: gl.constexpr,
):
    a_desc = tma.make_tensor_descriptor(
        a_ptr, [M, K], [stride_am, 1], [BLOCK_M, BLOCK_K], A_LAYOUT
    )
    b_desc = tma.make_tensor_descriptor(
        b_ptr,
        [N, K] if TRANS_B else [K, N],
        [stride_bk, 1],
        B_SHAPE,
        B_LAYOUT,
    )
    c_desc = tma.make_tensor_descriptor(
        c_ptr, [M, N], [stride_cm, 1], [BLOCK_M, BLOCK_N], C_LAYOUT
    )

    a_bufs = gl.allocate_shared_memory(
        DTYPE, [NUM_BUFFERS, BLOCK_M, BLOCK_K], A_LAYOUT
    )
    b_bufs = gl.allocate_shared_memory(DTYPE, [NUM_BUFFERS] + B_SHAPE, B_LAYOUT)

    pid_m = gl.program_id(0)
    pid_n = gl.program_id(1)
    off_m = pid_m * BLOCK_M
    off_n = pid_n * BLOCK_N

    mma_layout: gl.constexpr = pick_wgmma_layout(DTYPE, BLOCK_M, BLOCK_N, NUM_WARPS)
    acc = warpgroup_mma_init(
        gl.zeros((BLOCK_M, BLOCK_N), dtype=gl.float32, layout=mma_layout)
    )

    bars = gl.allocate_shared_memory(
        gl.int64, [NUM_BUFFERS, 1], mbarrier.MBarrierLayout()
    )
    for i in gl.static_range(NUM_BUFFERS):
        mbarrier.init(bars.index(i), count=1)
    idx = 0
    phase = 0

    for k in range(0, K, BLOCK_K):
        a = a_bufs.index(idx)
        b = b_bufs.index(idx)
        bar = bars.index(idx)
        mbarrier.expect(bar, a_desc.block_type.nbytes + b_desc.block_type.nbytes)
        tma.async_copy_global_to_shared(a_desc, [off_m, k], bar, a)
        tma.async_copy_global_to_shared(
            b_desc, [off_n, k] if TRANS_B else [k, off_n], bar, b
        )
        mbarrier.wait(bar, phase=phase)

        if TRANS_B:
            b = b.permute((1, 0))
        acc = warpgroup_mma_wait(num_outstanding=0, deps=(acc,))
        acc = warpgroup_mma(a, b, acc, is_async=True)

        idx += 1
        if idx == NUM_BUFFERS:
            idx = 0
            phase ^= 1

    acc = warpgroup_mma_wait(num_outstanding=0, deps=(acc,))
    for i in gl.static_range(NUM_BUFFERS):
        mbarrier.invalidate(bars.index(i))

    c_smem = gl.allocate_shared_memory(DTYPE, [BLOCK_M, BLOCK_N], C_LAYOUT)
    c_smem.store(acc.to(DTYPE))
    fence_async_shared()
    tma.async_copy_shared_to_global(c_desc, [off_m, off_n], c_smem)
    tma.store_wait(pendings=0)

# config = {"BLOCK_K": 128, "BLOCK_M": 128, "BLOCK_N": 256, "arch": "sm_90", "dtype": "bf16", "num_buffers": 2, "num_warps": 8, "trans_b": 0}
# arch = sm_90


// ===== COMPILED SASS (sm_90a) =====

	.target	sm_90a

	.elftype	@"ET_EXEC"


//--------------------- .note.nv.tkinfo           --------------------------
	.section	.note.nv.tkinfo,"",@"SHT_NOTE"
	.sectionflags	@"SHF_NOTE_NV_TKINFO"
	.tkinfo
        /*0018*/ 	.word	0x00000002
        /*0030*/ 	.string	""
        /*0030*/ 	.string	"ptxas"
        /*0030*/ 	.string	"Cuda compilation tools, release 13.0, V13.0.88"
        /*0030*/ 	.string	"Build cuda_13.0.r13.0/compiler.36424714_0"
        /*0030*/ 	.string	"-v  -suppress-debug-info  -lineinfo  -arch sm_90a "



//--------------------- .note.nv.cuinfo           --------------------------
	.section	.note.nv.cuinfo,"",@"SHT_NOTE"
	.sectionflags	@"SHF_NOTE_NV_CUINFO"
        /*0018*/ 	.short	0x0002
        /*001a*/ 	.short	0x005a
        /*001c*/ 	.short	0x0082
	.zero		2


//--------------------- .nv.info                  --------------------------
	.section	.nv.info,"",@"SHT_CUDA_INFO"
	.align	4


	//----- nvinfo : EIATTR_REGCOUNT
	.align		4
        /*0000*/ 	.byte	0x04, 0x2f
        /*0002*/ 	.short	(.L_1 - .L_0)
	.align		4
.L_0:
        /*0004*/ 	.word	index@(gluon_wgmma)
        /*0008*/ 	.word	0x0000009a


	//----- nvinfo : EIATTR_FRAME_SIZE
	.align		4
.L_1:
        /*000c*/ 	.byte	0x04, 0x11
        /*000e*/ 	.short	(.L_3 - .L_2)
	.align		4
.L_2:
        /*0010*/ 	.word	index@(gluon_wgmma)
        /*0014*/ 	.word	0x00000000


	//----- nvinfo : EIATTR_MIN_STACK_SIZE
	.align		4
.L_3:
        /*0018*/ 	.byte	0x04, 0x12
        /*001a*/ 	.short	(.L_5 - .L_4)
	.align		4
.L_4:
        /*001c*/ 	.word	index@(gluon_wgmma)
        /*0020*/ 	.word	0x00000000
.L_5:


//--------------------- .nv.compat                --------------------------
	.section	.nv.compat,"",@"SHT_CUDA_COMPAT_INFO"
	.align	4
        /*0000*/ 	.byte	0x02, 0x09, 0x01, 0x00, 0x02, 0x02, 0x04, 0x00, 0x02, 0x05, 0x05, 0x00, 0x03, 0x07, 0x01, 0x01
        /*0010*/ 	.byte	0x02, 0x03, 0x03, 0x00, 0x02, 0x06, 0x01, 0x00, 0x04, 0x0b, 0x08, 0x00, 0x00, 0x00, 0x00, 0x00
        /*0020*/ 	.byte	0x00, 0x00, 0x00, 0x00


//--------------------- .nv.info.gluon_wgmma      --------------------------
	.section	.nv.info.gluon_wgmma,"",@"SHT_CUDA_INFO"
	.sectionflags	@""
	.align	4


	//----- nvinfo : EIATTR_CUDA_API_VERSION
	.align		4
        /*0000*/ 	.byte	0x04, 0x37
        /*0002*/ 	.short	(.L_7 - .L_6)
.L_6:
        /*0004*/ 	.word	0x00000082


	//----- nvinfo : EIATTR_KPARAM_INFO
	.align		4
.L_7:
        /*0008*/ 	.byte	0x04, 0x17
        /*000a*/ 	.short	(.L_9 - .L_8)
.L_8:
        /*000c*/ 	.word	0x00000000
        /*0010*/ 	.short	0x000a
        /*0012*/ 	.short	0x0048
        /*0014*/ 	.byte	0x00, 0xf4, 0x21, 0x00


	//----- nvinfo : EIATTR_KPARAM_INFO
	.align		4
.L_9:
        /*0018*/ 	.byte	0x04, 0x17
        /*001a*/ 	.short	(.L_11 - .L_10)
.L_10:
        /*001c*/ 	.word	0x00000000
        /*0020*/ 	.short	0x0009
        /*0022*/ 	.short	0x0040
        /*0024*/ 	.byte	0x00, 0xf4, 0x21, 0x00


	//----- nvinfo : EIATTR_KPARAM_INFO
	.align		4
.L_11:
        /*0028*/ 	.byte	0x04, 0x17
        /*002a*/ 	.short	(.L_13 - .L_12)
.L_12:
        /*002c*/ 	.word	0x00000000
        /*0030*/ 	.short	0x0008
        /*0032*/ 	.short	0x0038
        /*0034*/ 	.byte	0x00, 0xf0, 0x21, 0x00


	//----- nvinfo : EIATTR_KPARAM_INFO
	.align		4
.L_13:
        /*0038*/ 	.byte	0x04, 0x17
        /*003a*/ 	.short	(.L_15 - .L_14)
.L_14:
        /*003c*/ 	.word	0x00000000
        /*0040*/ 	.short	0x0007
        /*0042*/ 	.short	0x0030
        /*0044*/ 	.byte	0x00, 0xf0, 0x21, 0x00


	//----- nvinfo : EIATTR_KPARAM_INFO
	.align		4
.L_15:
        /*0048*/ 	.byte	0x04, 0x17
        /*004a*/ 	.short	(.L_17 - .L_16)
.L_16:
        /*004c*/ 	.word	0x00000000
        /*0050*/ 	.short	0x0006
        /*0052*/ 	.short	0x0028
        /*0054*/ 	.byte	0x00, 0xf0, 0x21, 0x00


	//----- nvinfo : EIATTR_KPARAM_INFO
	.align		4
.L_17:
        /*0058*/ 	.byte	0x04, 0x17
        /*005a*/ 	.short	(.L_19 - .L_18)
.L_18:
        /*005c*/ 	.word	0x00000000
        /*0060*/ 	.short	0x0005
        /*0062*/ 	.short	0x0020
        /*0064*/ 	.byte	0x00, 0xf0, 0x11, 0x00


	//----- nvinfo : EIATTR_KPARAM_INFO
	.align		4
.L_19:
        /*0068*/ 	.byte	0x04, 0x17
        /*006a*/ 	.short	(.L_21 - .L_20)
.L_20:
        /*006c*/ 	.word	0x00000000
        /*0070*/ 	.short	0x0004
        /*0072*/ 	.short	0x001c
        /*0074*/ 	.byte	0x00, 0xf0, 0x11, 0x00


	//----- nvinfo : EIATTR_KPARAM_INFO
	.align		4
.L_21:
        /*0078*/ 	.byte	0x04, 0x17
        /*007a*/ 	.short	(.L_23 - .L_22)
.L_22:
        /*007c*/ 	.word	0x00000000
        /*0080*/ 	.short	0x0003
        /*0082*/ 	.short	0x0018
        /*0084*/ 	.byte	0x00, 0xf0, 0x11, 0x00


	//----- nvinfo : EIATTR_KPARAM_INFO
	.align		4
.L_23:
        /*0088*/ 	.byte	0x04, 0x17
        /*008a*/ 	.short	(.L_25 - .L_24)
.L_24:
        /*008c*/ 	.word	0x00000000
        /*0090*/ 	.short	0x0002
        /*0092*/ 	.short	0x0010
        /*0094*/ 	.byte	0x00, 0xf4, 0x21, 0x00


	//----- nvinfo : EIATTR_KPARAM_INFO
	.align		4
.L_25:
        /*0098*/ 	.byte	0x04, 0x17
        /*009a*/ 	.short	(.L_27 - .L_26)
.L_26:
        /*009c*/ 	.word	0x00000000
        /*00a0*/ 	.short	0x0001
        /*00a2*/ 	.short	0x0008
        /*00a4*/ 	.byte	0x00, 0xf4, 0x21, 0x00


	//----- nvinfo : EIATTR_KPARAM_INFO
	.align		4
.L_27:
        /*00a8*/ 	.byte	0x04, 0x17
        /*00aa*/ 	.short	(.L_29 - .L_28)
.L_28:
        /*00ac*/ 	.word	0x00000000
        /*00b0*/ 	.short	0x0000
        /*00b2*/ 	.short	0x0000
        /*00b4*/ 	.byte	0x00, 0xf4, 0x21, 0x00


	//----- nvinfo : EIATTR_SPARSE_MMA_MASK
	.align		4
.L_29:
        /*00b8*/ 	.byte	0x03, 0x50
        /*00ba*/ 	.short	0x0000


	//----- nvinfo : EIATTR_MAXREG_COUNT
	.align		4
        /*00bc*/ 	.byte	0x03, 0x1b
        /*00be*/ 	.short	0x00ff


	//----- nvinfo : EIATTR_NUM_BARRIERS
	.align		4
        /*00c0*/ 	.byte	0x02, 0x4c
        /*00c2*/ 	.byte	0x01
	.zero		1


	//----- nvinfo : EIATTR_MERCURY_ISA_VERSION
	.align		4
        /*00c4*/ 	.byte	0x03, 0x5f
        /*00c6*/ 	.short	0x0101


	//----- nvinfo : EIATTR_INT_WARP_WIDE_INSTR_OFFSETS
	.align		4
        /*00c8*/ 	.byte	0x04, 0x31
        /*00ca*/ 	.short	(.L_31 - .L_30)


	//   ....[0]....
.L_30:
        /*00cc*/ 	.word	0x00001300


	//   ....[1]....
        /*00d0*/ 	.word	0x00001320


	//   ....[2]....
        /*00d4*/ 	.word	0x000013d0


	//   ....[3]....
        /*00d8*/ 	.word	0x00001cb0


	//   ....[4]....
        /*00dc*/ 	.word	0x00001cc0


	//   ....[5]....
        /*00e0*/ 	.word	0x00001d80


	//   ....[6]....
        /*00e4*/ 	.word	0x00001d90


	//   ....[7]....
        /*00e8*/ 	.word	0x00002840


	//   ....[8]....
        /*00ec*/ 	.word	0x00002850


	//----- nvinfo : EIATTR_COOP_GROUP_MASK_REGIDS
	.align		4
.L_31:
        /*00f0*/ 	.byte	0x04, 0x29
        /*00f2*/ 	.short	(.L_33 - .L_32)


	//   ....[0]....
.L_32:
        /*00f4*/ 	.word	0xffffffff


	//   ....[1]....
        /*00f8*/ 	.word	0xffffffff


	//   ....[2]....
        /*00fc*/ 	.word	0xffffffff


	//----- nvinfo : EIATTR_COOP_GROUP_INSTR_OFFSETS
	.align		4
.L_33:
        /*0100*/ 	.byte	0x04, 0x28
        /*0102*/ 	.short	(.L_35 - .L_34)


	//   ....[0]....
.L_34:
        /*0104*/ 	.word	0x00000150


	//   ....[1]....
        /*0108*/ 	.word	0x00000720


	//   ....[2]....
        /*010c*/ 	.word	0x00000cd0


	//----- nvinfo : EIATTR_MBARRIER_INSTR_OFFSETS
	.align		4
.L_35:
        /*0110*/ 	.byte	0x04, 0x39
        /*0112*/ 	.short	(.L_37 - .L_36)


	//   ....[0]....
.L_36:
        /*0114*/ 	.word	0x00001470
        /*0118*/ 	.word	0x000000ff
        /*011c*/ 	.word	0x00030000
        /*0120*/ 	.short	0x0100
        /*0122*/ 	.byte	0x07
	.zero		1


	//   ....[1]....
        /*0124*/ 	.word	0x00001600
        /*0128*/ 	.word	0x000000ff
        /*012c*/ 	.word	0x00030008
        /*0130*/ 	.short	0x0100
        /*0132*/ 	.byte	0x07
	.zero		1


	//   ....[2]....
        /*0134*/ 	.word	0x00001ec0
        /*0138*/ 	.word	0x000000ff
        /*013c*/ 	.word	0x00030000
        /*0140*/ 	.short	0x010a
        /*0142*/ 	.byte	0x1d
	.zero		1


	//   ....[3]....
        /*0144*/ 	.word	0x000022f0
        /*0148*/ 	.word	0x000000ff
        /*014c*/ 	.word	0x00030000
        /*0150*/ 	.short	0x0108
        /*0152*/ 	.byte	0x07
	.zero		1


	//   ....[4]....
        /*0154*/ 	.word	0x000023e0
        /*0158*/ 	.word	0x000000ff
        /*015c*/ 	.word	0x00030008
        /*0160*/ 	.short	0x0108
        /*0162*/ 	.byte	0x07
	.zero		1


	//   ....[5]....
        /*0164*/ 	.word	0x000028e0
        /*0168*/ 	.word	0x000000ff
        /*016c*/ 	.word	0x00030000
        /*0170*/ 	.short	0x010a
        /*0172*/ 	.byte	0x1d
	.zero		1


	//----- nvinfo : EIATTR_NUM_MBARRIERS
	.align		4
.L_37:
        /*0174*/ 	.byte	0x03, 0x38
        /*0176*/ 	.short	0x0002


	//----- nvinfo : EIATTR_EXIT_INSTR_OFFSETS
	.align		4
        /*0178*/ 	.byte	0x04, 0x1c
        /*017a*/ 	.short	(.L_39 - .L_38)


	//   ....[0]....
.L_38:
        /*017c*/ 	.word	0x000028d0


	//----- nvinfo : EIATTR_REQNTID
	.align		4
.L_39:
        /*0180*/ 	.byte	0x04, 0x10
        /*0182*/ 	.short	(.L_41 - .L_40)
.L_40:
        /*0184*/ 	.word	0x00000100
        /*0188*/ 	.word	0x00000001
        /*018c*/ 	.word	0x00000001


	//----- nvinfo : EIATTR_CRS_STACK_SIZE
	.align		4
.L_41:
        /*0190*/ 	.byte	0x04, 0x1e
        /*0192*/ 	.short	(.L_43 - .L_42)
.L_42:
        /*0194*/ 	.word	0x00000000


	//----- nvinfo : EIATTR_CBANK_PARAM_SIZE
	.align		4
.L_43:
        /*0198*/ 	.byte	0x03, 0x19
        /*019a*/ 	.short	0x0050


	//----- nvinfo : EIATTR_PARAM_CBANK
	.align		4
        /*019c*/ 	.byte	0x04, 0x0a
        /*019e*/ 	.short	(.L_45 - .L_44)
	.align		4
.L_44:
        /*01a0*/ 	.word	index@(.nv.constant0.gluon_wgmma)
        /*01a4*/ 	.short	0x0210
        /*01a6*/ 	.short	0x0050


	//----- nvinfo : EIATTR_SW_WAR
	.align		4
.L_45:
        /*01a8*/ 	.byte	0x04, 0x36
        /*01aa*/ 	.short	(.L_47 - .L_46)
.L_46:
        /*01ac*/ 	.word	0x00000008
.L_47:


//--------------------- .nv.callgraph             --------------------------
	.section	.nv.callgraph,"",@"SHT_CUDA_CALLGRAPH"
	.align	4
	.sectionentsize	8
	.align		4
        /*0000*/ 	.word	0x00000000
	.align		4
        /*0004*/ 	.word	0xffffffff
	.align		4
        /*0008*/ 	.word	0x00000000
	.align		4
        /*000c*/ 	.word	0xfffffffe
	.align		4
        /*0010*/ 	.word	0x00000000
	.align		4
        /*0014*/ 	.word	0xfffffffd
	.align		4
        /*0018*/ 	.word	0x00000000
	.align		4
        /*001c*/ 	.word	0xfffffffc


//--------------------- .text.gluon_wgmma         --------------------------
	.section	.text.gluon_wgmma,"ax",@progbits
	.align	128
        .global         gluon_wgmma
        .type           gluon_wgmma,@function
        .size           gluon_wgmma,(.L_x_52 - gluon_wgmma)
        .other          gluon_wgmma,@"STO_CUDA_ENTRY STV_DEFAULT"
gluon_wgmma:
.text.gluon_wgmma:
[----:B------:R-:W-:Y:S01]  /*0000*/  LDC R1, c[0x0][0x28] ;  /* 0x00000a00ff017b82 */ /* 0x000fe20000000800 */
[----:B------:R-:W1:Y:S07]  /*0010*/  S2R R0, SR_TID.X ;  /* 0x0000000000007919 */ /* 0x000e6e0000002100 */
[----:B------:R-:W2:Y:S01]  /*0020*/  S2UR UR4, SR_CgaCtaId ;  /* 0x00000000000479c3 */ /* 0x000ea20000008800 */
[----:B------:R-:W-:Y:S01]  /*0030*/  UMOV UR7, 0x400 ;  /* 0x0000040000077882 */ /* 0x000fe20000000000 */
[----:B------:R-:W-:Y:S01]  /*0040*/  ULDC UR6, c[0x0][0xc] ;  /* 0x0000030000067ab9 */ /* 0x000fe20000000800 */
[----:B------:R-:W-:Y:S01]  /*0050*/  ULDC.64 UR24, c[0x0][0x250] ;  /* 0x0000940000187ab9 */ /* 0x000fe20000000a00 */
[----:B------:R-:W-:Y:S04]  /*0060*/  BSSY B0, `(.L_x_0) ;  /* 0x000001e000007945 */ /* 0x000fe80003800000 */
[----:B------:R-:W3:Y:S08]  /*0070*/  LDC R4, c[0x0][0x228] ;  /* 0x00008a00ff047b82 */ /* 0x000ef00000000800 */
[----:B------:R-:W4:Y:S08]  /*0080*/  LDC R15, c[0x0][0x230] ;  /* 0x00008c00ff0f7b82 */ /* 0x000f300000000800 */
[----:B------:R-:W-:Y:S01]  /*0090*/  S2UR UR32, SR_CTAID.Y ;  /* 0x00000000002079c3 */ /* 0x000fe20000002600 */
[----:B--2---:R-:W-:-:S03]  /*00a0*/  ULEA UR7, UR4, UR7, 0x18 ;  /* 0x0000000704077291 */ /* 0x004fc6000f8ec03f */
[----:B------:R-:W-:Y:S01]  /*00b0*/  ULDC UR4, c[0x0][0x10] ;  /* 0x0000040000047ab9 */ /* 0x000fe20000000800 */
[----:B-1----:R-:W-:-:S03]  /*00c0*/  LOP3.LUT R6, R0, 0xff, RZ, 0xc0, !PT ;  /* 0x000000ff00067812 */ /* 0x002fc600078ec0ff */
[----:B------:R-:W1:Y:S01]  /*00d0*/  S2UR UR5, SR_CTAID.Z ;  /* 0x00000000000579c3 */ /* 0x000e620000002700 */
[----:B---3--:R-:W-:Y:S01]  /*00e0*/  VIADD R4, R4, 0xffffffff ;  /* 0xffffffff04047836 */ /* 0x008fe20000000000 */
[C---:B------:R-:W-:Y:S02]  /*00f0*/  ISETP.GE.U32.AND P0, PT, R6.reuse, 0x20, PT ;  /* 0x000000200600780c */ /* 0x040fe40003f06070 */
[C---:B------:R-:W-:Y:S02]  /*0100*/  ISETP.NE.U32.AND P2, PT, R6.reuse, RZ, PT ;  /* 0x000000ff0600720c */ /* 0x040fe40003f45070 */
[----:B------:R-:W-:Y:S02]  /*0110*/  LEA R12, R6, UR7, 0x2 ;  /* 0x00000007060c7c11 */ /* 0x000fe4000f8e10ff */
[----:B------:R-:W2:Y:S01]  /*0120*/  S2UR UR33, SR_CTAID.X ;  /* 0x00000000002179c3 */ /* 0x000ea20000002500 */
[----:B----4-:R-:W-:-:S06]  /*0130*/  VIADD R14, R15, 0xffffffff ;  /* 0xffffffff0f0e7836 */ /* 0x010fcc0000000000 */
[----:B------:R3:W-:Y:S01]  /*0140*/  @!P0 STS [R12], RZ ;  /* 0x000000ff0c008388 */ /* 0x0007e20000000800 */
[----:B------:R-:W-:-:S03]  /*0150*/  NOP ;  /* 0x0000000000007918 */ /* 0x000fc60000000000 */
[----:B------:R3:W-:Y:S01]  /*0160*/  @!P2 STS [UR7+0x24], R4 ;  /* 0x00002404ff00a988 */ /* 0x0007e20008000807 */
[----:B-1----:R-:W-:-:S03]  /*0170*/  UIMAD UR4, UR5, UR4, UR32 ;  /* 0x00000004050472a4 */ /* 0x002fc6000f8e0220 */
[----:B------:R3:W-:Y:S01]  /*0180*/  @!P2 STS [UR7+0x20], R14 ;  /* 0x0000200eff00a988 */ /* 0x0007e20008000807 */
[----:B--2---:R-:W-:-:S04]  /*0190*/  UIMAD UR4, UR4, UR6, UR33 ;  /* 0x00000006040472a4 */ /* 0x004fc8000f8e0221 */
[----:B------:R-:W-:-:S04]  /*01a0*/  UIMAD UR4, UR4, 0x180, URZ ;  /* 0x00000180040478a4 */ /* 0x000fc8000f8e023f */
[----:B------:R-:W-:-:S04]  /*01b0*/  UIADD3 UR20, UP0, UR4, UR24, URZ ;  /* 0x0000001804147290 */ /* 0x000fc8000ff1e03f */
[----:B------:R-:W-:Y:S01]  /*01c0*/  ULEA.HI.X.SX32 UR21, UR4, UR25, 0x1, UP0 ;  /* 0x0000001904157291 */ /* 0x000fe200080f0e3f */
[----:B---3--:R-:W-:Y:S11]  /*01d0*/  @P2 BRA `(.L_x_1) ;  /* 0x0000000000182947 */ /* 0x008ff60003800000 */
[----:B------:R-:W1:Y:S01]  /*01e0*/  LDS R2, [UR7+0x8] ;  /* 0x00000807ff027984 */ /* 0x000e620008000800 */
[----:B------:R-:W2:Y:S01]  /*01f0*/  LDC.64 R8, c[0x0][0x210] ;  /* 0x00008400ff087b82 */ /* 0x000ea20000000a00 */
[----:B------:R-:W-:Y:S02]  /*0200*/  IMAD.MOV.U32 R3, RZ, RZ, 0x70 ;  /* 0x00000070ff037424 */ /* 0x000fe400078e00ff */
[----:B--2---:R2:W-:Y:S03]  /*0210*/  STS.64 [UR7], R8 ;  /* 0x00000008ff007988 */ /* 0x0045e60008000a07 */
[----:B-1----:R-:W-:-:S05]  /*0220*/  LOP3.LUT R2, R2, 0x10, R3, 0xd8, !PT ;  /* 0x0000001002027812 */ /* 0x002fca00078ed803 */
[----:B------:R2:W-:Y:S02]  /*0230*/  STS [UR7+0x8], R2 ;  /* 0x00000802ff007988 */ /* 0x0005e40008000807 */
.L_x_1:
[----:B------:R-:W-:Y:S05]  /*0240*/  BSYNC B0 ;  /* 0x0000000000007941 */ /* 0x000fea0003800000 */
.L_x_0:
[----:B------:R-:W-:Y:S04]  /*0250*/  BSSY B0, `(.L_x_2) ;  /* 0x000000a000007945 */ /* 0x000fe80003800000 */
[----:B------:R-:W-:Y:S05]  /*0260*/  @P2 BRA `(.L_x_3) ;  /* 0x0000000000202947 */ /* 0x000fea0003800000 */
[----:B--2---:R-:W1:Y:S01]  /*0270*/  LDS R2, [UR7+0x34] ;  /* 0x00003407ff027984 */ /* 0x004e620008000800 */
[----:B------:R-:W-:Y:S02]  /*0280*/  IMAD.MOV.U32 R3, RZ, RZ, 0x3f000000 ;  /* 0x3f000000ff037424 */ /* 0x000fe400078e00ff */
[----:B------:R-:W-:Y:S01]  /*0290*/  @!P2 IMAD.MOV.U32 R5, RZ, RZ, 0x7f ;  /* 0x0000007fff05a424 */ /* 0x000fe200078e00ff */
[----:B------:R-:W2:Y:S02]  /*02a0*/  @!P2 LDS R8, [UR7+0x38] ;  /* 0x00003807ff08a984 */ /* 0x000ea40008000800 */
[----:B-1----:R-:W-:Y:S02]  /*02b0*/  LOP3.LUT R2, R2, 0xff000000, R3, 0xb8, !PT ;  /* 0xff00000002027812 */ /* 0x002fe400078eb803 */
[----:B--2---:R-:W-:-:S03]  /*02c0*/  @!P2 LOP3.LUT R3, R8, 0xff, R5, 0xb8, !PT ;  /* 0x000000ff0803a812 */ /* 0x004fc600078eb805 */
[----:B------:R1:W-:Y:S04]  /*02d0*/  STS [UR7+0x34], R2 ;  /* 0x00003402ff007988 */ /* 0x0003e80008000807 */
[----:B------:R1:W-:Y:S02]  /*02e0*/  @!P2 STS [UR7+0x38], R3 ;  /* 0x00003803ff00a988 */ /* 0x0003e40008000807 */
.L_x_3:
[----:B------:R-:W-:Y:S05]  /*02f0*/  BSYNC B0 ;  /* 0x0000000000007941 */ /* 0x000fea0003800000 */
.L_x_2:
[----:B------:R-:W-:Y:S04]  /*0300*/  BSSY B0, `(.L_x_4) ;  /* 0x000000e000007945 */ /* 0x000fe80003800000 */
[----:B------:R-:W-:Y:S05]  /*0310*/  @P2 BRA `(.L_x_5) ;  /* 0x0000000000302947 */ /* 0x000fea0003800000 */
[----:B-1----:R-:W1:Y:S01]  /*0320*/  LDS R3, [UR7+0x34] ;  /* 0x00003407ff037984 */ /* 0x002e620008000800 */
[----:B------:R-:W3:Y:S03]  /*0330*/  LDC.64 R10, c[0x0][0x238] ;  /* 0x00008e00ff0a7b82 */ /* 0x000ee60000000a00 */
[----:B--2---:R-:W2:Y:S01]  /*0340*/  LDS R2, [UR7+0x1c] ;  /* 0x00001c07ff027984 */ /* 0x004ea20008000800 */
[C---:B---3--:R-:W-:Y:S01]  /*0350*/  SHF.L.U64.HI R8, R10.reuse, 0x1, R11 ;  /* 0x000000010a087819 */ /* 0x048fe2000001020b */
[----:B------:R-:W-:-:S03]  /*0360*/  IMAD.SHL.U32 R5, R10, 0x2, RZ ;  /* 0x000000020a057824 */ /* 0x000fc600078e00ff */
[--C-:B------:R-:W-:Y:S02]  /*0370*/  SHF.R.U32.HI R7, RZ, 0x4, R8.reuse ;  /* 0x00000004ff077819 */ /* 0x100fe40000011608 */
[----:B------:R-:W-:-:S05]  /*0380*/  SHF.R.U64 R5, R5, 0x4, R8 ;  /* 0x0000000405057819 */ /* 0x000fca0000001208 */
[----:B------:R3:W-:Y:S01]  /*0390*/  STS [UR7+0xc], R5 ;  /* 0x00000c05ff007988 */ /* 0x0007e20008000807 */
[----:B-1----:R-:W-:Y:S02]  /*03a0*/  LOP3.LUT R3, R3, 0x7, RZ, 0xb8, !PT ;  /* 0x0000000703037812 */ /* 0x002fe400078eb8ff */
[----:B--2---:R-:W-:-:S03]  /*03b0*/  LOP3.LUT R2, R2, 0xf, R7, 0xb8, !PT ;  /* 0x0000000f02027812 */ /* 0x004fc600078eb807 */
[----:B------:R3:W-:Y:S04]  /*03c0*/  STS [UR7+0x34], R3 ;  /* 0x00003403ff007988 */ /* 0x0007e80008000807 */
[----:B------:R3:W-:Y:S02]  /*03d0*/  STS [UR7+0x1c], R2 ;  /* 0x00001c02ff007988 */ /* 0x0007e40008000807 */
.L_x_5:
[----:B------:R-:W-:Y:S05]  /*03e0*/  BSYNC B0 ;  /* 0x0000000000007941 */ /* 0x000fea0003800000 */
.L_x_4:
[----:B------:R-:W-:Y:S04]  /*03f0*/  BSSY B1, `(.L_x_6) ;  /* 0x000001b000017945 */ /* 0x000fe80003800000 */
[----:B------:R-:W-:Y:S01]  /*0400*/  BSSY B0, `(.L_x_7) ;  /* 0x0000016000007945 */ /* 0x000fe20003800000 */
[----:B------:R-:W-:-:S03]  /*0410*/  IMAD.MOV.U32 R13, RZ, RZ, RZ ;  /* 0x000000ffff0d7224 */ /* 0x000fc600078e00ff */
[----:B------:R-:W-:Y:S05]  /*0420*/  @P2 BRA `(.L_x_8) ;  /* 0x0000000000202947 */ /* 0x000fea0003800000 */
[----:B-123--:R-:W1:Y:S02]  /*0430*/  LDS R2, [UR7+0x34] ;  /* 0x00003407ff027984 */ /* 0x00ee640008000800 */
[----:B-1----:R-:W-:-:S05]  /*0440*/  LOP3.LUT R2, R2, 0x38, RZ, 0xb8, !PT ;  /* 0x0000003802027812 */ /* 0x002fca00078eb8ff */
[----:B------:R1:W-:Y:S01]  /*0450*/  STS [UR7+0x34], R2 ;  /* 0x00003402ff007988 */ /* 0x0003e20008000807 */
[----:B------:R-:W-:Y:S05]  /*0460*/  @P2 BRA `(.L_x_9) ;  /* 0x0000000000202947 */ /* 0x000fea0003800000 */
[----:B-1----:R-:W1:Y:S01]  /*0470*/  LDS R2, [UR7+0x8] ;  /* 0x00000807ff027984 */ /* 0x002e620008000800 */
[----:B------:R-:W-:-:S05]  /*0480*/  IMAD.MOV.U32 R3, RZ, RZ, 0x780 ;  /* 0x00000780ff037424 */ /* 0x000fca00078e00ff */
[----:B-1----:R-:W-:-:S05]  /*0490*/  LOP3.LUT R2, R2, 0x500, R3, 0xd8, !PT ;  /* 0x0000050002027812 */ /* 0x002fca00078ed803 */
[----:B------:R4:W-:Y:S02]  /*04a0*/  STS [UR7+0x8], R2 ;  /* 0x00000802ff007988 */ /* 0x0009e40008000807 */
.L_x_8:
[----:B------:R-:W-:Y:S05]  /*04b0*/  @P2 BRA `(.L_x_10) ;  /* 0x0000000000282947 */ /* 0x000fea0003800000 */
[----:B-1234-:R-:W1:Y:S02]  /*04c0*/  LDS R2, [UR7+0x8] ;  /* 0x00000807ff027984 */ /* 0x01ee640008000800 */
[----:B-1----:R-:W-:-:S05]  /*04d0*/  LOP3.LUT R2, R2, 0x1800, RZ, 0xb8, !PT ;  /* 0x0000180002027812 */ /* 0x002fca00078eb8ff */
[----:B------:R2:W-:Y:S02]  /*04e0*/  STS [UR7+0x8], R2 ;  /* 0x00000802ff007988 */ /* 0x0005e40008000807 */
.L_x_9:
[----:B------:R-:W-:Y:S05]  /*04f0*/  @P2 BREAK B0 ;  /* 0x0000000000002942 */ /* 0x000fea0003800000 */
[----:B------:R-:W-:Y:S05]  /*0500*/  @P2 BRA `(.L_x_11) ;  /* 0x0000000000242947 */ /* 0x000fea0003800000 */
[----:B------:R-:W3:Y:S01]  /*0510*/  LDS R3, [UR7+0x8] ;  /* 0x00000807ff037984 */ /* 0x000ee20008000800 */
[----:B-12---:R-:W-:-:S05]  /*0520*/  IMAD.MOV.U32 R2, RZ, RZ, 0x6000 ;  /* 0x00006000ff027424 */ /* 0x006fca00078e00ff */
[----:B---3--:R-:W-:-:S04]  /*0530*/  LOP3.LUT R2, R3, 0x6000, R2, 0xd8, !PT ;  /* 0x0000600003027812 */ /* 0x008fc800078ed802 */
[----:B------:R-:W-:-:S05]  /*0540*/  LOP3.LUT R2, R2, 0x400000, RZ, 0xb8, !PT ;  /* 0x0040000002027812 */ /* 0x000fca00078eb8ff */
[----:B------:R5:W-:Y:S02]  /*0550*/  STS [UR7+0x8], R2 ;  /* 0x00000802ff007988 */ /* 0x000be40008000807 */
.L_x_10:
[----:B------:R-:W-:Y:S05]  /*0560*/  BSYNC B0 ;  /* 0x0000000000007941 */ /* 0x000fea0003800000 */
.L_x_7:
[----:B-12345:R-:W1:Y:S02]  /*0570*/  @!P2 LDS R2, [UR7+0x8] ;  /* 0x00000807ff02a984 */ /* 0x03ee640008000800 */
[----:B-1----:R-:W-:-:S05]  /*0580*/  @!P2 LOP3.LUT R2, R2, 0x8000, RZ, 0xb8, !PT ;  /* 0x000080000202a812 */ /* 0x002fca00078eb8ff */
[----:B------:R3:W-:Y:S02]  /*0590*/  @!P2 STS [UR7+0x8], R2 ;  /* 0x00000802ff00a988 */ /* 0x0007e40008000807 */
.L_x_11:
[----:B------:R-:W-:Y:S05]  /*05a0*/  BSYNC B1 ;  /* 0x0000000000017941 */ /* 0x000fea0003800000 */
.L_x_6:
[----:B------:R-:W-:Y:S05]  /*05b0*/  WARPSYNC.ALL ;  /* 0x0000000000007948 */ /* 0x000fea0003800000 */
[----:B------:R-:W4:Y:S02]  /*05c0*/  LDC R5, c[0x0][0x22c] ;  /* 0x00008b00ff057b82 */ /* 0x000f240000000800 */
[----:B----4-:R-:W-:Y:S01]  /*05d0*/  VIADD R5, R5, 0xffffffff ;  /* 0xffffffff05057836 */ /* 0x010fe20000000000 */
[----:B------:R-:W-:Y:S06]  /*05e0*/  @P0 BRA `(.L_x_12) ;  /* 0x0000000000280947 */ /* 0x000fec0003800000 */
[----:B-123--:R-:W1:Y:S01]  /*05f0*/  S2R R2, SR_LANEID ;  /* 0x0000000000027919 */ /* 0x00ee620000000000 */
[----:B------:R-:W-:Y:S05]  /*0600*/  WARPSYNC.ALL ;  /* 0x0000000000007948 */ /* 0x000fea0003800000 */
[----:B-1----:R-:W-:-:S05]  /*0610*/  IMAD.SHL.U32 R7, R2, 0x4, RZ ;  /* 0x0000000402077824 */ /* 0x002fca00078e00ff */
[----:B------:R-:W1:Y:S01]  /*0620*/  LDS R9, [R7+UR7] ;  /* 0x0000000707097984 */ /* 0x000e620008000800 */
[----:B------:R-:W-:-:S05]  /*0630*/  IADD3 R2, P1, R7, UR20, RZ ;  /* 0x0000001407027c10 */ /* 0x000fca000ff3e0ff */
[----:B------:R-:W-:-:S05]  /*0640*/  IMAD.X R3, RZ, RZ, UR21, P1 ;  /* 0x00000015ff037e24 */ /* 0x000fca00088e06ff */
[----:B-1----:R4:W5:Y:S01]  /*0650*/  ATOMG.E.EXCH.STRONG.GPU PT, RZ, [R2], R9 ;  /* 0x0000000902ff73a8 */ /* 0x00296200041ee100 */
[----:B------:R-:W-:-:S04]  /*0660*/  DEPBAR {5,4,3,2,1,0} ;  /* 0x0000003f0000791a */ /* 0x000fc80000000000 */
[----:B------:R4:W-:Y:S01]  /*0670*/  UTMACCTL.IV [UR20] ;  /* 0x00000000140079b9 */ /* 0x0009e20008000000 */
[----:B------:R-:W-:Y:S01]  /*0680*/  NOP ;  /* 0x0000000000007918 */ /* 0x000fe20000000000 */
.L_x_12:
[----:B------:R-:W-:Y:S05]  /*0690*/  @P0 BRA `(.L_x_13) ;  /* 0x00000000000c0947 */ /* 0x000fea0003800000 */
[----:B------:R0:W-:Y:S01]  /*06a0*/  UTMACMDFLUSH ;  /* 0x00000000000079b7 */ /* 0x0001e20000000000 */
[----:B------:R-:W-:Y:S05]  /*06b0*/  @P0 BRA `(.L_x_13) ;  /* 0x0000000000040947 */ /* 0x000fea0003800000 */
[----:B------:R-:W-:-:S04]  /*06c0*/  DEPBAR.LE SB0, 0x0 ;  /* 0x000080000000791a */ /* 0x000fc80000000000 */
.L_x_13:
[----:B------:R-:W-:Y:S05]  /*06d0*/  WARPSYNC.ALL ;  /* 0x0000000000007948 */ /* 0x000fea0003800000 */
[----:B-----5:R-:W-:Y:S06]  /*06e0*/  BAR.SYNC.DEFER_BLOCKING 0x0 ;  /* 0x0000000000007b1d */ /* 0x020fec0000010000 */
[----:B------:R-:W-:Y:S02]  /*06f0*/  BSSY B1, `(.L_x_14) ;  /* 0x000000b000017945 */ /* 0x000fe40003800000 */
[----:B------:R-:W-:Y:S06]  /*0700*/  BAR.SYNC.DEFER_BLOCKING 0x0 ;  /* 0x0000000000007b1d */ /* 0x000fec0000010000 */
[----:B------:R5:W-:Y:S01]  /*0710*/  @!P0 STS [R12], RZ ;  /* 0x000000ff0c008388 */ /* 0x000be20000000800 */
[----:B------:R-:W-:Y:S01]  /*0720*/  NOP ;  /* 0x0000000000007918 */ /* 0x000fe20000000000 */
[----:B------:R-:W-:Y:S05]  /*0730*/  @P2 BRA `(.L_x_15) ;  /* 0x0000000000182947 */ /* 0x000fea0003800000 */
[----:B-1234-:R-:W1:Y:S01]  /*0740*/  LDS R2, [UR7+0x8] ;  /* 0x00000807ff027984 */ /* 0x01ee620008000800 */
[----:B------:R-:W2:Y:S01]  /*0750*/  LDC.64 R8, c[0x0][0x218] ;  /* 0x00008600ff087b82 */ /* 0x000ea20000000a00 */
[----:B------:R-:W-:Y:S02]  /*0760*/  IMAD.MOV.U32 R3, RZ, RZ, 0x70 ;  /* 0x00000070ff037424 */ /* 0x000fe400078e00ff */
[----:B--2---:R2:W-:Y:S03]  /*0770*/  STS.64 [UR7], R8 ;  /* 0x00000008ff007988 */ /* 0x0045e60008000a07 */
[----:B-1----:R-:W-:-:S05]  /*0780*/  LOP3.LUT R2, R2, 0x10, R3, 0xd8, !PT ;  /* 0x0000001002027812 */ /* 0x002fca00078ed803 */
[----:B------:R2:W-:Y:S02]  /*0790*/  STS [UR7+0x8], R2 ;  /* 0x00000802ff007988 */ /* 0x0005e40008000807 */
.L_x_15:
[----:B----4-:R-:W-:Y:S05]  /*07a0*/  BSYNC B1 ;  /* 0x0000000000017941 */ /* 0x010fea0003800000 */
.L_x_14:
[----:B------:R-:W-:Y:S04]  /*07b0*/  BSSY B1, `(.L_x_16) ;  /* 0x000000a000017945 */ /* 0x000fe80003800000 */
[----:B------:R-:W-:Y:S05]  /*07c0*/  @P2 BRA `(.L_x_17) ;  /* 0x0000000000202947 */ /* 0x000fea0003800000 */
[----:B-123--:R-:W1:Y:S01]  /*07d0*/  LDS R2, [UR7+0x34] ;  /* 0x00003407ff027984 */ /* 0x00ee620008000800 */
[----:B------:R-:W-:Y:S02]  /*07e0*/  IMAD.MOV.U32 R7, RZ, RZ, 0x3f000000 ;  /* 0x3f000000ff077424 */ /* 0x000fe400078e00ff */
[----:B------:R-:W-:Y:S01]  /*07f0*/  @!P2 IMAD.MOV.U32 R8, RZ, RZ, 0x7f ;  /* 0x0000007fff08a424 */ /* 0x000fe200078e00ff */
[----:B------:R-:W2:Y:S02]  /*0800*/  @!P2 LDS R3, [UR7+0x38] ;  /* 0x00003807ff03a984 */ /* 0x000ea40008000800 */
[----:B-1----:R-:W-:Y:S02]  /*0810*/  LOP3.LUT R2, R2, 0xff000000, R7, 0xb8, !PT ;  /* 0xff00000002027812 */ /* 0x002fe400078eb807 */
[----:B--2---:R-:W-:-:S03]  /*0820*/  @!P2 LOP3.LUT R3, R3, 0xff, R8, 0xb8, !PT ;  /* 0x000000ff0303a812 */ /* 0x004fc600078eb808 */
[----:B------:R4:W-:Y:S04]  /*0830*/  STS [UR7+0x34], R2 ;  /* 0x00003402ff007988 */ /* 0x0009e80008000807 */
[----:B------:R4:W-:Y:S02]  /*0840*/  @!P2 STS [UR7+0x38], R3 ;  /* 0x00003803ff00a988 */ /* 0x0009e40008000807 */
.L_x_17:
[----:B------:R-:W-:Y:S05]  /*0850*/  BSYNC B1 ;  /* 0x0000000000017941 */ /* 0x000fea0003800000 */
.L_x_16:
[----:B------:R-:W-:Y:S04]  /*0860*/  BSSY B1, `(.L_x_18) ;  /* 0x0000004000017945 */ /* 0x000fe80003800000 */
[----:B------:R-:W-:Y:S05]  /*0870*/  @P2 BRA `(.L_x_19) ;  /* 0x0000000000082947 */ /* 0x000fea0003800000 */
[----:B------:R1:W-:Y:S04]  /*0880*/  STS [UR7+0x24], R14 ;  /* 0x0000240eff007988 */ /* 0x0003e80008000807 */
[----:B------:R1:W-:Y:S02]  /*0890*/  STS [UR7+0x20], R5 ;  /* 0x00002005ff007988 */ /* 0x0003e40008000807 */
.L_x_19:
[----:B------:R-:W-:Y:S05]  /*08a0*/  BSYNC B1 ;  /* 0x0000000000017941 */ /* 0x000fea0003800000 */
.L_x_18:
[----:B------:R-:W-:Y:S04]  /*08b0*/  BSSY B1, `(.L_x_20) ;  /* 0x000000e000017945 */ /* 0x000fe80003800000 */
[----:B------:R-:W-:Y:S05]  /*08c0*/  @P2 BRA `(.L_x_21) ;  /* 0x0000000000302947 */ /* 0x000fea0003800000 */
[----:B----4-:R-:W4:Y:S01]  /*08d0*/  LDS R3, [UR7+0x34] ;  /* 0x00003407ff037984 */ /* 0x010f220008000800 */
[----:B------:R-:W4:Y:S03]  /*08e0*/  LDC.64 R10, c[0x0][0x240] ;  /* 0x00009000ff0a7b82 */ /* 0x000f260000000a00 */
[----:B-123--:R-:W1:Y:S01]  /*08f0*/  LDS R2, [UR7+0x1c] ;  /* 0x00001c07ff027984 */ /* 0x00ee620008000800 */
[C---:B----4-:R-:W-:Y:S01]  /*0900*/  SHF.L.U64.HI R8, R10.reuse, 0x1, R11 ;  /* 0x000000010a087819 */ /* 0x050fe2000001020b */
[----:B------:R-:W-:-:S03]  /*0910*/  IMAD.SHL.U32 R7, R10, 0x2, RZ ;  /* 0x000000020a077824 */ /* 0x000fc600078e00ff */
[--C-:B------:R-:W-:Y:S02]  /*0920*/  SHF.R.U32.HI R9, RZ, 0x4, R8.reuse ;  /* 0x00000004ff097819 */ /* 0x100fe40000011608 */
[----:B------:R-:W-:-:S05]  /*0930*/  SHF.R.U64 R7, R7, 0x4, R8 ;  /* 0x0000000407077819 */ /* 0x000fca0000001208 */
[----:B------:R2:W-:Y:S01]  /*0940*/  STS [UR7+0xc], R7 ;  /* 0x00000c07ff007988 */ /* 0x0005e20008000807 */
[----:B------:R-:W-:Y:S02]  /*0950*/  LOP3.LUT R3, R3, 0x7, RZ, 0xb8, !PT ;  /* 0x0000000703037812 */ /* 0x000fe400078eb8ff */
[----:B-1----:R-:W-:-:S03]  /*0960*/  LOP3.LUT R2, R2, 0xf, R9, 0xb8, !PT ;  /* 0x0000000f02027812 */ /* 0x002fc600078eb809 */
[----:B------:R2:W-:Y:S04]  /*0970*/  STS [UR7+0x34], R3 ;  /* 0x00003403ff007988 */ /* 0x0005e80008000807 */
[----:B------:R2:W-:Y:S02]  /*0980*/  STS [UR7+0x1c], R2 ;  /* 0x00001c02ff007988 */ /* 0x0005e40008000807 */
.L_x_21:
[----:B------:R-:W-:Y:S05]  /*0990*/  BSYNC B1 ;  /* 0x0000000000017941 */ /* 0x000fea0003800000 */
.L_x_20:
[----:B------:R-:W-:Y:S04]  /*09a0*/  BSSY B2, `(.L_x_22) ;  /* 0x000001a000027945 */ /* 0x000fe80003800000 */
[----:B------:R-:W-:Y:S04]  /*09b0*/  BSSY B1, `(.L_x_23) ;  /* 0x0000015000017945 */ /* 0x000fe80003800000 */
[----:B------:R-:W-:Y:S05]  /*09c0*/  @P2 BRA `(.L_x_24) ;  /* 0x0000000000202947 */ /* 0x000fea0003800000 */
[----:B-1234-:R-:W1:Y:S02]  /*09d0*/  LDS R2, [UR7+0x34] ;  /* 0x00003407ff027984 */ /* 0x01ee640008000800 */
[----:B-1----:R-:W-:-:S05]  /*09e0*/  LOP3.LUT R2, R2, 0x38, RZ, 0xb8, !PT ;  /* 0x0000003802027812 */ /* 0x002fca00078eb8ff */
[----:B------:R1:W-:Y:S01]  /*09f0*/  STS [UR7+0x34], R2 ;  /* 0x00003402ff007988 */ /* 0x0003e20008000807 */
[----:B------:R-:W-:Y:S05]  /*0a00*/  @P2 BRA `(.L_x_25) ;  /* 0x0000000000202947 */ /* 0x000fea0003800000 */
[----:B-1----:R-:W1:Y:S01]  /*0a10*/  LDS R2, [UR7+0x8] ;  /* 0x00000807ff027984 */ /* 0x002e620008000800 */
[----:B------:R-:W-:-:S05]  /*0a20*/  IMAD.MOV.U32 R3, RZ, RZ, 0x780 ;  /* 0x00000780ff037424 */ /* 0x000fca00078e00ff */
[----:B-1----:R-:W-:-:S05]  /*0a30*/  LOP3.LUT R2, R2, 0x500, R3, 0xd8, !PT ;  /* 0x0000050002027812 */ /* 0x002fca00078ed803 */
[----:B------:R1:W-:Y:S02]  /*0a40*/  STS [UR7+0x8], R2 ;  /* 0x00000802ff007988 */ /* 0x0003e40008000807 */
.L_x_24:
[----:B------:R-:W-:Y:S05]  /*0a50*/  @P2 BRA `(.L_x_26) ;  /* 0x0000000000282947 */ /* 0x000fea0003800000 */
[----:B-1234-:R-:W1:Y:S02]  /*0a60*/  LDS R2, [UR7+0x8] ;  /* 0x00000807ff027984 */ /* 0x01ee640008000800 */
[----:B-1----:R-:W-:-:S05]  /*0a70*/  LOP3.LUT R2, R2, 0x1800, RZ, 0xb8, !PT ;  /* 0x0000180002027812 */ /* 0x002fca00078eb8ff */
[----:B------:R2:W-:Y:S02]  /*0a80*/  STS [UR7+0x8], R2 ;  /* 0x00000802ff007988 */ /* 0x0005e40008000807 */
.L_x_25:
[----:B------:R-:W-:Y:S05]  /*0a90*/  @P2 BREAK B1 ;  /* 0x0000000000012942 */ /* 0x000fea0003800000 */
[----:B------:R-:W-:Y:S05]  /*0aa0*/  @P2 BRA `(.L_x_27) ;  /* 0x0000000000242947 */ /* 0x000fea0003800000 */
[----:B-12---:R-:W1:Y:S01]  /*0ab0*/  LDS R2, [UR7+0x8] ;  /* 0x00000807ff027984 */ /* 0x006e620008000800 */
[----:B------:R-:W-:-:S05]  /*0ac0*/  IMAD.MOV.U32 R3, RZ, RZ, 0x6000 ;  /* 0x00006000ff037424 */ /* 0x000fca00078e00ff */
[----:B-1----:R-:W-:-:S04]  /*0ad0*/  LOP3.LUT R2, R2, 0x6000, R3, 0xd8, !PT ;  /* 0x0000600002027812 */ /* 0x002fc800078ed803 */
[----:B------:R-:W-:-:S05]  /*0ae0*/  LOP3.LUT R2, R2, 0x400000, RZ, 0xb8, !PT ;  /* 0x0040000002027812 */ /* 0x000fca00078eb8ff */
[----:B------:R1:W-:Y:S02]  /*0af0*/  STS [UR7+0x8], R2 ;  /* 0x00000802ff007988 */ /* 0x0003e40008000807 */
.L_x_26:
[----:B------:R-:W-:Y:S05]  /*0b00*/  BSYNC B1 ;  /* 0x0000000000017941 */ /* 0x000fea0003800000 */
.L_x_23:
[----:B-1234-:R-:W1:Y:S02]  /*0b10*/  @!P2 LDS R2, [UR7+0x8] ;  /* 0x00000807ff02a984 */ /* 0x01ee640008000800 */
[----:B-1----:R-:W-:-:S05]  /*0b20*/  @!P2 LOP3.LUT R2, R2, 0x8000, RZ, 0xb8, !PT ;  /* 0x000080000202a812 */ /* 0x002fca00078eb8ff */
[----:B------:R3:W-:Y:S02]  /*0b30*/  @!P2 STS [UR7+0x8], R2 ;  /* 0x00000802ff00a988 */ /* 0x0007e40008000807 */
.L_x_27:
[----:B------:R-:W-:Y:S05]  /*0b40*/  BSYNC B2 ;  /* 0x0000000000027941 */ /* 0x000fea0003800000 */
.L_x_22:
[----:B------:R-:W-:Y:S05]  /*0b50*/  WARPSYNC.ALL ;  /* 0x0000000000007948 */ /* 0x000fea0003800000 */
[----:B------:R-:W-:-:S04]  /*0b60*/  UIADD3 UR23, UR4, 0x80, URZ ;  /* 0x0000008004177890 */ /* 0x000fc8000fffe03f */
[----:B------:R-:W-:-:S04]  /*0b70*/  UIADD3 UR22, UP0, UR23, UR24, URZ ;  /* 0x0000001817167290 */ /* 0x000fc8000ff1e03f */
[----:B------:R-:W-:Y:S01]  /*0b80*/  ULEA.HI.X.SX32 UR23, UR23, UR25, 0x1, UP0 ;  /* 0x0000001917177291 */ /* 0x000fe200080f0e3f */
[----:B------:R-:W-:Y:S11]  /*0b90*/  @P0 BRA `(.L_x_28) ;  /* 0x0000000000280947 */ /* 0x000ff60003800000 */
[----:B-123--:R-:W1:Y:S01]  /*0ba0*/  S2R R2, SR_LANEID ;  /* 0x0000000000027919 */ /* 0x00ee620000000000 */
[----:B------:R-:W-:Y:S05]  /*0bb0*/  WARPSYNC.ALL ;  /* 0x0000000000007948 */ /* 0x000fea0003800000 */
[----:B-1----:R-:W-:-:S05]  /*0bc0*/  IMAD.SHL.U32 R8, R2, 0x4, RZ ;  /* 0x0000000402087824 */ /* 0x002fca00078e00ff */
[----:B------:R-:W1:Y:S01]  /*0bd0*/  LDS R7, [R8+UR7] ;  /* 0x0000000708077984 */ /* 0x000e620008000800 */
[----:B------:R-:W-:-:S05]  /*0be0*/  IADD3 R2, P1, R8, UR22, RZ ;  /* 0x0000001608027c10 */ /* 0x000fca000ff3e0ff */
[----:B------:R-:W-:-:S05]  /*0bf0*/  IMAD.X R3, RZ, RZ, UR23, P1 ;  /* 0x00000017ff037e24 */ /* 0x000fca00088e06ff */
[----:B-1----:R4:W2:Y:S01]  /*0c00*/  ATOMG.E.EXCH.STRONG.GPU PT, RZ, [R2], R7 ;  /* 0x0000000702ff73a8 */ /* 0x0028a200041ee100 */
[----:B------:R-:W-:-:S04]  /*0c10*/  DEPBAR {5,4,3,2,1,0} ;  /* 0x0000003f0000791a */ /* 0x000fc80000000000 */
[----:B------:R4:W-:Y:S01]  /*0c20*/  UTMACCTL.IV [UR22] ;  /* 0x00000000160079b9 */ /* 0x0009e20008000000 */
[----:B------:R-:W-:Y:S01]  /*0c30*/  NOP ;  /* 0x0000000000007918 */ /* 0x000fe20000000000 */
.L_x_28:
[----:B------:R-:W-:Y:S05]  /*0c40*/  @P0 BRA `(.L_x_29) ;  /* 0x00000000000c0947 */ /* 0x000fea0003800000 */
[----:B------:R0:W-:Y:S01]  /*0c50*/  UTMACMDFLUSH ;  /* 0x00000000000079b7 */ /* 0x0001e20000000000 */
[----:B------:R-:W-:Y:S05]  /*0c60*/  @P0 BRA `(.L_x_29) ;  /* 0x0000000000040947 */ /* 0x000fea0003800000 */
[----:B------:R-:W-:-:S04]  /*0c70*/  DEPBAR.LE SB0, 0x0 ;  /* 0x000080000000791a */ /* 0x000fc80000000000 */
.L_x_29:
[----:B------:R-:W-:Y:S05]  /*0c80*/  WARPSYNC.ALL ;  /* 0x0000000000007948 */ /* 0x000fea0003800000 */
[----:B--2---:R-:W-:Y:S06]  /*0c90*/  BAR.SYNC.DEFER_BLOCKING 0x0 ;  /* 0x0000000000007b1d */ /* 0x004fec0000010000 */
[----:B------:R-:W-:Y:S02]  /*0ca0*/  BSSY B2, `(.L_x_30) ;  /* 0x000000b000027945 */ /* 0x000fe40003800000 */
[----:B------:R-:W-:Y:S06]  /*0cb0*/  BAR.SYNC.DEFER_BLOCKING 0x0 ;  /* 0x0000000000007b1d */ /* 0x000fec0000010000 */
[----:B------:R2:W-:Y:S01]  /*0cc0*/  @!P0 STS [R12], RZ ;  /* 0x000000ff0c008388 */ /* 0x0005e20000000800 */
[----:B------:R-:W-:Y:S01]  /*0cd0*/  NOP ;  /* 0x0000000000007918 */ /* 0x000fe20000000000 */
[----:B------:R-:W-:Y:S05]  /*0ce0*/  @P2 BRA `(.L_x_31) ;  /* 0x0000000000182947 */ /* 0x000fea0003800000 */
[----:B-1-34-:R-:W1:Y:S01]  /*0cf0*/  LDS R2, [UR7+0x8] ;  /* 0x00000807ff027984 */ /* 0x01ae620008000800 */
[----:B------:R-:W3:Y:S01]  /*0d00*/  LDC.64 R8, c[0x0][0x220] ;  /* 0x00008800ff087b82 */ /* 0x000ee20000000a00 */
[----:B------:R-:W-:Y:S02]  /*0d10*/  IMAD.MOV.U32 R3, RZ, RZ, 0x70 ;  /* 0x00000070ff037424 */ /* 0x000fe400078e00ff */
[----:B---3--:R3:W-:Y:S03]  /*0d20*/  STS.64 [UR7], R8 ;  /* 0x00000008ff007988 */ /* 0x0087e60008000a07 */
[----:B-1----:R-:W-:-:S05]  /*0d30*/  LOP3.LUT R2, R2, 0x10, R3, 0xd8, !PT ;  /* 0x0000001002027812 */ /* 0x002fca00078ed803 */
[----:B------:R3:W-:Y:S02]  /*0d40*/  STS [UR7+0x8], R2 ;  /* 0x00000802ff007988 */ /* 0x0007e40008000807 */
.L_x_31:
[----:B----4-:R-:W-:Y:S05]  /*0d50*/  BSYNC B2 ;  /* 0x0000000000027941 */ /* 0x010fea0003800000 */
.L_x_30:
[----:B------:R-:W-:Y:S04]  /*0d60*/  BSSY B3, `(.L_x_32) ;  /* 0x0000011000037945 */ /* 0x000fe80003800000 */
[----:B------:R-:W-:Y:S04]  /*0d70*/  BSSY B2, `(.L_x_33) ;  /* 0x000000e000027945 */ /* 0x000fe80003800000 */
[----:B------:R-:W-:Y:S05]  /*0d80*/  @P2 BRA `(.L_x_34) ;  /* 0x0000000000242947 */ /* 0x000fea0003800000 */
[----:B-1-3--:R-:W1:Y:S01]  /*0d90*/  LDS R2, [UR7+0x34] ;  /* 0x00003407ff027984 */ /* 0x00ae620008000800 */
[----:B------:R-:W-:-:S05]  /*0da0*/  IMAD.MOV.U32 R3, RZ, RZ, 0x3f000000 ;  /* 0x3f000000ff037424 */ /* 0x000fca00078e00ff */
[----:B-1----:R-:W-:-:S05]  /*0db0*/  LOP3.LUT R2, R2, 0xff000000, R3, 0xb8, !PT ;  /* 0xff00000002027812 */ /* 0x002fca00078eb803 */
[----:B------:R1:W-:Y:S01]  /*0dc0*/  STS [UR7+0x34], R2 ;  /* 0x00003402ff007988 */ /* 0x0003e20008000807 */
[----:B------:R-:W-:Y:S05]  /*0dd0*/  @P2 BRA `(.L_x_35) ;  /* 0x00000000001c2947 */ /* 0x000fea0003800000 */
[----:B-1----:R-:W1:Y:S01]  /*0de0*/  LDS R2, [UR7+0x38] ;  /* 0x00003807ff027984 */ /* 0x002e620008000800 */
[----:B------:R-:W-:-:S05]  /*0df0*/  IMAD.MOV.U32 R3, RZ, RZ, 0x7f ;  /* 0x0000007fff037424 */ /* 0x000fca00078e00ff */
[----:B-1----:R-:W-:-:S05]  /*0e00*/  LOP3.LUT R2, R2, 0xff, R3, 0xb8, !PT ;  /* 0x000000ff02027812 */ /* 0x002fca00078eb803 */
[----:B------:R4:W-:Y:S02]  /*0e10*/  STS [UR7+0x38], R2 ;  /* 0x00003802ff007988 */ /* 0x0009e40008000807 */
.L_x_34:
[----:B------:R-:W-:Y:S05]  /*0e20*/  @P2 BREAK B2 ;  /* 0x0000000000022942 */ /* 0x000fea0003800000 */
[----:B------:R-:W-:Y:S05]  /*0e30*/  @P2 BRA `(.L_x_36) ;  /* 0x00000000000c2947 */ /* 0x000fea0003800000 */
[----:B------:R1:W-:Y:S02]  /*0e40*/  STS [UR7+0x20], R5 ;  /* 0x00002005ff007988 */ /* 0x0003e40008000807 */
.L_x_35:
[----:B------:R-:W-:Y:S05]  /*0e50*/  BSYNC B2 ;  /* 0x0000000000027941 */ /* 0x000fea0003800000 */
.L_x_33:
[----:B------:R1:W-:Y:S02]  /*0e60*/  @!P2 STS [UR7+0x24], R4 ;  /* 0x00002404ff00a988 */ /* 0x0003e40008000807 */
.L_x_36:
[----:B------:R-:W-:Y:S05]  /*0e70*/  BSYNC B3 ;  /* 0x0000000000037941 */ /* 0x000fea0003800000 */
.L_x_32:
[----:B------:R-:W-:Y:S05]  /*0e80*/  WARPSYNC.ALL ;  /* 0x0000000000007948 */ /* 0x000fea0003800000 */
[----:B------:R-:W-:Y:S04]  /*0e90*/  BSSY B3, `(.L_x_37) ;  /* 0x000000e000037945 */ /* 0x000fe80003800000 */
[----:B------:R-:W-:Y:S05]  /*0ea0*/  @P2 BRA `(.L_x_38) ;  /* 0x0000000000302947 */ /* 0x000fea0003800000 */
[----:B------:R-:W5:Y:S01]  /*0eb0*/  LDS R3, [UR7+0x34] ;  /* 0x00003407ff037984 */ /* 0x000f620008000800 */
[----:B-1----:R-:W1:Y:S03]  /*0ec0*/  LDC.64 R4, c[0x0][0x248] ;  /* 0x00009200ff047b82 */ /* 0x002e660000000a00 */
[----:B---34-:R-:W3:Y:S01]  /*0ed0*/  LDS R2, [UR7+0x1c] ;  /* 0x00001c07ff027984 */ /* 0x018ee20008000800 */
[C---:B-1----:R-:W-:Y:S01]  /*0ee0*/  SHF.L.U64.HI R5, R4.reuse, 0x1, R5 ;  /* 0x0000000104057819 */ /* 0x042fe20000010205 */
[----:B------:R-:W-:-:S03]  /*0ef0*/  IMAD.SHL.U32 R4, R4, 0x2, RZ ;  /* 0x0000000204047824 */ /* 0x000fc600078e00ff */
[--C-:B------:R-:W-:Y:S02]  /*0f00*/  SHF.R.U32.HI R7, RZ, 0x4, R5.reuse ;  /* 0x00000004ff077819 */ /* 0x100fe40000011605 */
[----:B------:R-:W-:-:S05]  /*0f10*/  SHF.R.U64 R4, R4, 0x4, R5 ;  /* 0x0000000404047819 */ /* 0x000fca0000001205 */
[----:B------:R1:W-:Y:S01]  /*0f20*/  STS [UR7+0xc], R4 ;  /* 0x00000c04ff007988 */ /* 0x0003e20008000807 */
[----:B-----5:R-:W-:Y:S02]  /*0f30*/  LOP3.LUT R3, R3, 0x7, RZ, 0xb8, !PT ;  /* 0x0000000703037812 */ /* 0x020fe400078eb8ff */
[----:B---3--:R-:W-:-:S03]  /*0f40*/  LOP3.LUT R2, R2, 0xf, R7, 0xb8, !PT ;  /* 0x0000000f02027812 */ /* 0x008fc600078eb807 */
[----:B------:R1:W-:Y:S04]  /*0f50*/  STS [UR7+0x34], R3 ;  /* 0x00003403ff007988 */ /* 0x0003e80008000807 */
[----:B------:R1:W-:Y:S02]  /*0f60*/  STS [UR7+0x1c], R2 ;  /* 0x00001c02ff007988 */ /* 0x0003e40008000807 */
.L_x_38:
[----:B------:R-:W-:Y:S05]  /*0f70*/  BSYNC B3 ;  /* 0x0000000000037941 */ /* 0x000fea0003800000 */
.L_x_37:
[----:B------:R-:W-:Y:S04]  /*0f80*/  BSSY B3, `(.L_x_39) ;  /* 0x000001a000037945 */ /* 0x000fe80003800000 */
[----:B------:R-:W-:Y:S04]  /*0f90*/  BSSY B4, `(.L_x_40) ;  /* 0x0000015000047945 */ /* 0x000fe80003800000 */
[----:B------:R-:W-:Y:S05]  /*0fa0*/  @P2 BRA `(.L_x_41) ;  /* 0x0000000000202947 */ /* 0x000fea0003800000 */
[----:B-1-34-:R-:W1:Y:S02]  /*0fb0*/  LDS R2, [UR7+0x34] ;  /* 0x00003407ff027984 */ /* 0x01ae640008000800 */
[----:B-1----:R-:W-:-:S05]  /*0fc0*/  LOP3.LUT R2, R2, 0x38, RZ, 0xb8, !PT ;  /* 0x0000003802027812 */ /* 0x002fca00078eb8ff */
[----:B------:R1:W-:Y:S01]  /*0fd0*/  STS [UR7+0x34], R2 ;  /* 0x00003402ff007988 */ /* 0x0003e20008000807 */
[----:B------:R-:W-:Y:S05]  /*0fe0*/  @P2 BRA `(.L_x_42) ;  /* 0x0000000000202947 */ /* 0x000fea0003800000 */
[----:B-1----:R-:W1:Y:S01]  /*0ff0*/  LDS R2, [UR7+0x8] ;  /* 0x00000807ff027984 */ /* 0x002e620008000800 */
[----:B------:R-:W-:-:S05]  /*1000*/  IMAD.MOV.U32 R3, RZ, RZ, 0x780 ;  /* 0x00000780ff037424 */ /* 0x000fca00078e00ff */
[----:B-1----:R-:W-:-:S05]  /*1010*/  LOP3.LUT R2, R2, 0x500, R3, 0xd8, !PT ;  /* 0x0000050002027812 */ /* 0x002fca00078ed803 */
[----:B------:R1:W-:Y:S02]  /*1020*/  STS [UR7+0x8], R2 ;  /* 0x00000802ff007988 */ /* 0x0003e40008000807 */
.L_x_41:
[----:B------:R-:W-:Y:S05]  /*1030*/  @P2 BRA `(.L_x_43) ;  /* 0x0000000000282947 */ /* 0x000fea0003800000 */
[----:B-1-34-:R-:W1:Y:S02]  /*1040*/  LDS R2, [UR7+0x8] ;  /* 0x00000807ff027984 */ /* 0x01ae640008000800 */
[----:B-1----:R-:W-:-:S05]  /*1050*/  LOP3.LUT R2, R2, 0x1800, RZ, 0xb8, !PT ;  /* 0x0000180002027812 */ /* 0x002fca00078eb8ff */
[----:B------:R3:W-:Y:S02]  /*1060*/  STS [UR7+0x8], R2 ;  /* 0x00000802ff007988 */ /* 0x0007e40008000807 */
.L_x_42:
[----:B------:R-:W-:Y:S05]  /*1070*/  @P2 BREAK B4 ;  /* 0x0000000000042942 */ /* 0x000fea0003800000 */
[----:B------:R-:W-:Y:S05]  /*1080*/  @P2 BRA `(.L_x_44) ;  /* 0x0000000000242947 */ /* 0x000fea0003800000 */
[----:B-1-3--:R-:W1:Y:S01]  /*1090*/  LDS R2, [UR7+0x8] ;  /* 0x00000807ff027984 */ /* 0x00ae620008000800 */
[----:B------:R-:W-:-:S05]  /*10a0*/  IMAD.MOV.U32 R3, RZ, RZ, 0x6000 ;  /* 0x00006000ff037424 */ /* 0x000fca00078e00ff */
[----:B-1----:R-:W-:-:S04]  /*10b0*/  LOP3.LUT R2, R2, 0x6000, R3, 0xd8, !PT ;  /* 0x0000600002027812 */ /* 0x002fc800078ed803 */
[----:B------:R-:W-:-:S05]  /*10c0*/  LOP3.LUT R2, R2, 0x400000, RZ, 0xb8, !PT ;  /* 0x0040000002027812 */ /* 0x000fca00078eb8ff */
[----:B------:R1:W-:Y:S02]  /*10d0*/  STS [UR7+0x8], R2 ;  /* 0x00000802ff007988 */ /* 0x0003e40008000807 */
.L_x_43:
[----:B------:R-:W-:Y:S05]  /*10e0*/  BSYNC B4 ;  /* 0x0000000000047941 */ /* 0x000fea0003800000 */
.L_x_40:
[----:B-1-34-:R-:W1:Y:S02]  /*10f0*/  @!P2 LDS R2, [UR7+0x8] ;  /* 0x00000807ff02a984 */ /* 0x01ae640008000800 */
[----:B-1----:R-:W-:-:S05]  /*1100*/  @!P2 LOP3.LUT R2, R2, 0x8000, RZ, 0xb8, !PT ;  /* 0x000080000202a812 */ /* 0x002fca00078eb8ff */
[----:B------:R4:W-:Y:S02]  /*1110*/  @!P2 STS [UR7+0x8], R2 ;  /* 0x00000802ff00a988 */ /* 0x0009e40008000807 */
.L_x_44:
[----:B------:R-:W-:Y:S05]  /*1120*/  BSYNC B3 ;  /* 0x0000000000037941 */ /* 0x000fea0003800000 */
.L_x_39:
[----:B------:R-:W-:Y:S05]  /*1130*/  WARPSYNC.ALL ;  /* 0x0000000000007948 */ /* 0x000fea0003800000 */
[----:B------:R-:W-:Y:S01]  /*1140*/  UIADD3 UR4, UR4, 0x100, URZ ;  /* 0x0000010004047890 */ /* 0x000fe2000fffe03f */
[----:B------:R-:W-:Y:S01]  /*1150*/  ISETP.GE.AND P1, PT, R15, 0x1, PT ;  /* 0x000000010f00780c */ /* 0x000fe20003f26270 */
[----:B------:R-:W-:Y:S01]  /*1160*/  IMAD.MOV.U32 R24, RZ, RZ, RZ ;  /* 0x000000ffff187224 */ /* 0x000fe200078e00ff */
[----:B------:R-:W-:Y:S01]  /*1170*/  SHF.R.U32.HI R7, RZ, 0x5, R0 ;  /* 0x00000005ff077819 */ /* 0x000fe20000011600 */
[----:B------:R-:W-:-:S04]  /*1180*/  UIADD3 UR24, UP0, UR4, UR24, URZ ;  /* 0x0000001804187290 */ /* 0x000fc8000ff1e03f */
[----:B------:R-:W-:Y:S01]  /*1190*/  ULEA.HI.X.SX32 UR25, UR4, UR25, 0x1, UP0 ;  /* 0x0000001904197291 */ /* 0x000fe200080f0e3f */
[----:B------:R-:W-:Y:S11]  /*11a0*/  @P0 BRA `(.L_x_45) ;  /* 0x0000000000280947 */ /* 0x000ff60003800000 */
[----:B-1-34-:R-:W1:Y:S01]  /*11b0*/  S2R R2, SR_LANEID ;  /* 0x0000000000027919 */ /* 0x01ae620000000000 */
[----:B------:R-:W-:Y:S05]  /*11c0*/  WARPSYNC.ALL ;  /* 0x0000000000007948 */ /* 0x000fea0003800000 */
[----:B-1----:R-:W-:-:S05]  /*11d0*/  IMAD.SHL.U32 R4, R2, 0x4, RZ ;  /* 0x0000000402047824 */ /* 0x002fca00078e00ff */
[----:B------:R-:W1:Y:S01]  /*11e0*/  LDS R5, [R4+UR7] ;  /* 0x0000000704057984 */ /* 0x000e620008000800 */
[----:B------:R-:W-:-:S05]  /*11f0*/  IADD3 R2, P3, R4, UR24, RZ ;  /* 0x0000001804027c10 */ /* 0x000fca000ff7e0ff */
[----:B------:R-:W-:-:S05]  /*1200*/  IMAD.X R3, RZ, RZ, UR25, P3 ;  /* 0x00000019ff037e24 */ /* 0x000fca00098e06ff */
[----:B-1----:R1:W3:Y:S01]  /*1210*/  ATOMG.E.EXCH.STRONG.GPU PT, RZ, [R2], R5 ;  /* 0x0000000502ff73a8 */ /* 0x0022e200041ee100 */
[----:B------:R-:W-:-:S04]  /*1220*/  DEPBAR {5,4,3,2,1,0} ;  /* 0x0000003f0000791a */ /* 0x000fc80000000000 */
[----:B------:R1:W-:Y:S01]  /*1230*/  UTMACCTL.IV [UR24] ;  /* 0x00000000180079b9 */ /* 0x0003e20008000000 */
[----:B------:R-:W-:Y:S01]  /*1240*/  NOP ;  /* 0x0000000000007918 */ /* 0x000fe20000000000 */
.L_x_45:
[----:B------:R-:W-:Y:S05]  /*1250*/  @P0 BRA `(.L_x_46) ;  /* 0x00000000000c0947 */ /* 0x000fea0003800000 */
[----:B------:R0:W-:Y:S01]  /*1260*/  UTMACMDFLUSH ;  /* 0x00000000000079b7 */ /* 0x0001e20000000000 */
[----:B------:R-:W-:Y:S05]  /*1270*/  @P0 BRA `(.L_x_46) ;  /* 0x0000000000040947 */ /* 0x000fea0003800000 */
[----:B------:R-:W-:-:S04]  /*1280*/  DEPBAR.LE SB0, 0x0 ;  /* 0x000080000000791a */ /* 0x000fc80000000000 */
.L_x_46:
[----:B------:R-:W-:Y:S05]  /*1290*/  WARPSYNC.ALL ;  /* 0x0000000000007948 */ /* 0x000fea0003800000 */
[----:B---3--:R-:W-:Y:S01]  /*12a0*/  BAR.SYNC.DEFER_BLOCKING 0x0 ;  /* 0x0000000000007b1d */ /* 0x008fe20000010000 */
[----:B------:R-:W-:Y:S01]  /*12b0*/  R2UR UR26, R7 ;  /* 0x00000000071a72ca */ /* 0x000fe200000e0000 */
[----:B------:R-:W-:Y:S01]  /*12c0*/  USHF.L.U32 UR27, UR32, 0x8, URZ ;  /* 0x00000008201b7899 */ /* 0x000fe2000800063f */
[----:B------:R-:W-:Y:S01]  /*12d0*/  IMAD.MOV.U32 R25, RZ, RZ, RZ ;  /* 0x000000ffff197224 */ /* 0x000fe200078e00ff */
[----:B------:R-:W-:Y:S01]  /*12e0*/  USHF.L.U32 UR11, UR33, 0x7, URZ ;  /* 0x00000007210b7899 */ /* 0x000fe2000800063f */
[----:B------:R-:W-:Y:S01]  /*12f0*/  CS2R R26, SRZ ;  /* 0x00000000001a7805 */ /* 0x000fe2000001ff00 */
[----:B------:R-:W-:Y:S01]  /*1300*/  VOTEU.ALL UP0, P2 ;  /* 0x00000000003f7886 */ /* 0x000fe20001000000 */
[----:B------:R-:W-:Y:S01]  /*1310*/  UMOV UR4, 0x1 ;  /* 0x0000000100047882 */ /* 0x000fe20000000000 */
[----:B------:R-:W-:Y:S01]  /*1320*/  VOTEU.ALL UP1, P2 ;  /* 0x00000000003f7886 */ /* 0x000fe20001020000 */
[----:B------:R-:W-:-:S02]  /*1330*/  CS2R R28, SRZ ;  /* 0x00000000001c7805 */ /* 0x000fc4000001ff00 */
[----:B------:R-:W-:Y:S01]  /*1340*/  CS2R R30, SRZ ;  /* 0x00000000001e7805 */ /* 0x000fe2000001ff00 */
[----:B------:R-:W-:-:S04]  /*1350*/  @!UP0 UIADD3 UR8, -UR4, 0x100000, URZ ;  /* 0x0010000004088890 */ /* 0x000fc8000fffe13f */
[----:B------:R-:W-:Y:S02]  /*1360*/  @!UP0 USHF.L.U32 UR9, UR8, 0xb, URZ ;  /* 0x0000000b08098899 */ /* 0x000fe4000800063f */
[----:B------:R-:W-:Y:S01]  /*1370*/  @!UP0 USHF.L.U32 UR8, UR8, 0x1, URZ ;  /* 0x0000000108088899 */ /* 0x000fe2000800063f */
[----:B------:R-:W-:Y:S01]  /*1380*/  CS2R R32, SRZ ;  /* 0x0000000000207805 */ /* 0x000fe2000001ff00 */
[----:B------:R-:W-:-:S04]  /*1390*/  @!UP0 UIADD3 UR4, -UR4, 0x100000, URZ ;  /* 0x0010000004048890 */ /* 0x000fc8000fffe13f */
[----:B------:R-:W-:Y:S02]  /*13a0*/  @!UP0 USHF.L.U32 UR5, UR4, 0xb, URZ ;  /* 0x0000000b04058899 */ /* 0x000fe4000800063f */
[----:B------:R-:W-:Y:S01]  /*13b0*/  @!UP0 USHF.L.U32 UR4, UR4, 0x1, URZ ;  /* 0x0000000104048899 */ /* 0x000fe2000800063f */
[----:B------:R-:W-:Y:S01]  /*13c0*/  CS2R R34, SRZ ;  /* 0x0000000000227805 */ /* 0x000fe2000001ff00 */
[----:B------:R-:W-:Y:S01]  /*13d0*/  VOTEU.ALL UP0, P2 ;  /* 0x00000000003f7886 */ /* 0x000fe20001000000 */
[----:B------:R-:W-:Y:S02]  /*13e0*/  CS2R R36, SRZ ;  /* 0x0000000000247805 */ /* 0x000fe4000001ff00 */
[----:B------:R-:W-:Y:S02]  /*13f0*/  CS2R R38, SRZ ;  /* 0x0000000000267805 */ /* 0x000fe4000001ff00 */
[----:B------:R-:W-:Y:S02]  /*1400*/  CS2R R40, SRZ ;  /* 0x0000000000287805 */ /* 0x000fe4000001ff00 */
[----:B------:R-:W-:-:S02]  /*1410*/  CS2R R42, SRZ ;  /* 0x00000000002a7805 */ /* 0x000fc4000001ff00 */
[----:B------:R-:W-:Y:S02]  /*1420*/  CS2R R44, SRZ ;  /* 0x00000000002c7805 */ /* 0x000fe4000001ff00 */
[----:B------:R-:W-:Y:S02]  /*1430*/  CS2R R46, SRZ ;  /* 0x00000000002e7805 */ /* 0x000fe4000001ff00 */
[----:B------:R-:W-:Y:S02]  /*1440*/  CS2R R48, SRZ ;  /* 0x0000000000307805 */ /* 0x000fe4000001ff00 */
[----:B------:R-:W-:Y:S01]  /*1450*/  CS2R R50, SRZ ;  /* 0x0000000000327805 */ /* 0x000fe2000001ff00 */
[----:B------:R-:W3:Y:S02]  /*1460*/  FENCE.VIEW.ASYNC.S ;  /* 0x00000000000073c6 */ /* 0x000ee40000000000 */
[----:B---3--:R3:W4:Y:S02]  /*1470*/  @!UP0 SYNCS.EXCH.64 URZ, [UR7+0x30000], UR8 ;  /* 0x03000008073f85b2 */ /* 0x0087240008000100 */
[----:B----4-:R-:W-:Y:S01]  /*1480*/  BAR.SYNC.DEFER_BLOCKING 0x0 ;  /* 0x0000000000007b1d */ /* 0x010fe20000010000 */
[----:B------:R-:W-:-:S02]  /*1490*/  CS2R R52, SRZ ;  /* 0x0000000000347805 */ /* 0x000fc4000001ff00 */
[----:B------:R-:W-:Y:S02]  /*14a0*/  CS2R R54, SRZ ;  /* 0x0000000000367805 */ /* 0x000fe4000001ff00 */
[----:B------:R-:W-:Y:S02]  /*14b0*/  CS2R R56, SRZ ;  /* 0x0000000000387805 */ /* 0x000fe4000001ff00 */
[----:B------:R-:W-:Y:S02]  /*14c0*/  CS2R R58, SRZ ;  /* 0x00000000003a7805 */ /* 0x000fe4000001ff00 */
[----:B------:R-:W-:Y:S02]  /*14d0*/  CS2R R60, SRZ ;  /* 0x00000000003c7805 */ /* 0x000fe4000001ff00 */
[----:B------:R-:W-:Y:S02]  /*14e0*/  CS2R R62, SRZ ;  /* 0x00000000003e7805 */ /* 0x000fe4000001ff00 */
        /* <DEDUP_REMOVED lines=17> */
[----:B------:R3:W4:Y:S01]  /*1600*/  @!UP1 SYNCS.EXCH.64 URZ, [UR7+0x30008], UR4 ;  /* 0x03000804073f95b2 */ /* 0x0007220008000100 */
        /* <DEDUP_REMOVED lines=26> */
[----:B------:R-:W-:Y:S01]  /*17b0*/  CS2R R150, SRZ ;  /* 0x0000000000967805 */ /* 0x000fe2000001ff00 */
[----:B----4-:R-:W-:Y:S06]  /*17c0*/  @!P1 BRA `(.L_x_47) ;  /* 0x0000000800709947 */ /* 0x010fec0003800000 */
        /* <DEDUP_REMOVED lines=64> */
[----:B---3--:R-:W-:Y:S01]  /*1bd0*/  UMOV UR4, URZ ;  /* 0x0000003f00047c82 */ /* 0x008fe20008000000 */
[----:B------:R-:W-:-:S05]  /*1be0*/  UMOV UR15, URZ ;  /* 0x0000003f000f7c82 */ /* 0x000fca0008000000 */
.L_x_49:
[----:B------:R-:W-:Y:S01]  /*1bf0*/  BAR.SYNC.DEFER_BLOCKING 0x0 ;  /* 0x0000000000007b1d */ /* 0x000fe20000010000 */
[----:B------:R-:W-:Y:S01]  /*1c00*/  ULEA UR29, UR4, UR7, 0x3 ;  /* 0x00000007041d7291 */ /* 0x000fe2000f8e183f */
[----:B-1----:R-:W-:Y:S01]  /*1c10*/  @!P2 IMAD.MOV.U32 R2, RZ, RZ, 0x18000 ;  /* 0x00018000ff02a424 */ /* 0x002fe200078e00ff */
[----:B------:R-:W-:Y:S01]  /*1c20*/  ELECT P0, URZ, PT ;  /* 0x00000000003f782f */ /* 0x000fe20003800000 */
[----:B------:R-:W-:-:S03]  /*1c30*/  ULEA UR5, UR4, UR7, 0xf ;  /* 0x0000000704057291 */ /* 0x000fc6000f8e783f */
[----:B------:R-:W-:Y:S01]  /*1c40*/  ISETP.LT.U32.AND P0, PT, R6, 0x40, P0 ;  /* 0x000000400600780c */ /* 0x000fe20000701070 */
[----:B------:R-:W-:Y:S02]  /*1c50*/  ULOP3.LUT UR8, UR26, 0x1, URZ, 0xc0, !UPT ;  /* 0x000000011a087892 */ /* 0x000fe4000f8ec03f */
[----:B------:R-:W-:Y:S02]  /*1c60*/  UIADD3 UR6, UR5, 0x20000, URZ ;  /* 0x0002000005067890 */ /* 0x000fe4000fffe03f */
[----:B------:R-:W-:Y:S02]  /*1c70*/  ULEA UR10, UR8, UR15, 0x6 ;  /* 0x0000000f080a7291 */ /* 0x000fe4000f8e303f */
[----:B------:R-:W-:Y:S01]  /*1c80*/  ULEA UR8, UR8, UR6, 0xe ;  /* 0x0000000608087291 */ /* 0x000fe2000f8e703f */
[----:B------:R-:W-:Y:S01]  /*1c90*/  ELECT P1, URZ, PT ;  /* 0x00000000003f782f */ /* 0x000fe20003820000 */
[----:B------:R-:W-:-:S04]  /*1ca0*/  ULEA UR28, UR4, UR7, 0x10 ;  /* 0x00000007041c7291 */ /* 0x000fc8000f8e803f */
[----:B------:R-:W-:Y:S01]  /*1cb0*/  VOTEU.ANY UP0, P0 ;  /* 0x00000000003f7886 */ /* 0x000fe20000000100 */
[----:B------:R-:W-:Y:S01]  /*1cc0*/  VOTEU.ANY UP2, P0 ;  /* 0x00000000003f7886 */ /* 0x000fe20000040100 */
[----:B------:R-:W-:Y:S01]  /*1cd0*/  ISETP.LT.U32.AND P1, PT, R6, 0x80, P1 ;  /* 0x000000800600780c */ /* 0x000fe20000f21070 */
[----:B------:R-:W-:Y:S01]  /*1ce0*/  ULOP3.LUT UR14, UR26, 0x3, URZ, 0xc0, !UPT ;  /* 0x000000031a0e7892 */ /* 0x000fe2000f8ec03f */
[----:B------:R1:W-:Y:S01]  /*1cf0*/  @!P2 SYNCS.ARRIVE.TRANS64 RZ, [UR29+0x30000], R2 ;  /* 0x03000002ffffa9a7 */ /* 0x0003e2000800001d */
[----:B------:R-:W-:Y:S01]  /*1d00*/  @UP0 UIADD3 UR9, UR29, 0x30000, URZ ;  /* 0x000300001d090890 */ /* 0x000fe2000fffe03f */
[----:B------:R-:W-:Y:S01]  /*1d10*/  @UP0 UMOV UR16, UR20 ;  /* 0x0000001400100c82 */ /* 0x000fe20008000000 */
[----:B------:R-:W-:Y:S01]  /*1d20*/  @UP0 UMOV UR17, UR21 ;  /* 0x0000001500110c82 */ /* 0x000fe20008000000 */
[----:B------:R-:W-:Y:S01]  /*1d30*/  BAR.SYNC.DEFER_BLOCKING 0x0 ;  /* 0x0000000000007b1d */ /* 0x000fe20000010000 */
[----:B------:R-:W-:Y:S02]  /*1d40*/  ULEA UR12, UR14, UR28, 0xe ;  /* 0x0000001c0e0c7291 */ /* 0x000fe4000f8e703f */
[----:B------:R-:W-:Y:S01]  /*1d50*/  ULEA UR14, UR14, UR27, 0x6 ;  /* 0x0000001b0e0e7291 */ /* 0x000fe2000f8e303f */
[----:B-1----:R-:W-:Y:S01]  /*1d60*/  SHF.L.U32 R2, R13, 0x1f, RZ ;  /* 0x0000001f0d027819 */ /* 0x002fe200000006ff */
[----:B------:R-:W-:-:S02]  /*1d70*/  USHF.L.U32 UR5, UR26, 0x7, URZ ;  /* 0x000000071a057899 */ /* 0x000fc4000800063f */
[----:B------:R-:W-:Y:S01]  /*1d80*/  VOTEU.ANY UP1, P1 ;  /* 0x00000000003f7886 */ /* 0x000fe20000820100 */
[----:B------:R-:W-:Y:S01]  /*1d90*/  VOTEU.ANY UP3, P1 ;  /* 0x00000000003f7886 */ /* 0x000fe20000860100 */
[----:B------:R-:W-:Y:S02]  /*1da0*/  ULOP3.LUT UR5, UR5, 0x200, URZ, 0xc0, !UPT ;  /* 0x0000020005057892 */ /* 0x000fe4000f8ec03f */
[----:B------:R-:W-:Y:S02]  /*1db0*/  USHF.R.U32.HI UR28, URZ, 0x4, UR28 ;  /* 0x000000043f1c7899 */ /* 0x000fe4000801161c */
[----:B------:R-:W-:Y:S01]  /*1dc0*/  @UP1 UIADD3 UR13, UR29, 0x30000, URZ ;  /* 0x000300001d0d1890 */ /* 0x000fe2000fffe03f */
[----:B------:R-:W-:Y:S01]  /*1dd0*/  @UP1 UMOV UR18, UR22 ;  /* 0x0000001600121c82 */ /* 0x000fe20008000000 */
[----:B------:R-:W-:Y:S01]  /*1de0*/  @UP1 UMOV UR19, UR23 ;  /* 0x0000001700131c82 */ /* 0x000fe20008000000 */
[----:B------:R-:W-:Y:S02]  /*1df0*/  ULEA.HI UR5, UR6, UR5, URZ, 0x1c ;  /* 0x0000000506057291 */ /* 0x000fe4000f8fe03f */
[----:B------:R-:W-:Y:S01]  /*1e00*/  USGXT.U32 UR6, UR28, 0xe ;  /* 0x0000000e1c06789a */ /* 0x000fe20008000000 */
[----:B------:R1:W-:Y:S01]  /*1e10*/  @UP2 UTMALDG.2D [UR8], [UR16] ;  /* 0x00000008100025b4 */ /* 0x0003e20008008000 */
[----:B------:R3:W-:Y:S06]  /*1e20*/  MEMBAR.ALL.CTA ;  /* 0x0000000000007992 */ /* 0x0007ec0000008000 */
[----:B---3--:R-:W3:Y:S01]  /*1e30*/  FENCE.VIEW.ASYNC.S ;  /* 0x00000000000073c6 */ /* 0x008ee20000000000 */
[----:B-1----:R-:W-:-:S02]  /*1e40*/  ULOP3.LUT UR16, UR5, 0x3fff, URZ, 0xc0, !UPT ;  /* 0x00003fff05107892 */ /* 0x002fc4000f8ec03f */
[----:B------:R-:W-:Y:S01]  /*1e50*/  ULOP3.LUT UR5, UR6, 0x4000000, URZ, 0xfc, !UPT ;  /* 0x0400000006057892 */ /* 0x000fe2000f8efc3f */
[----:B------:R-:W-:Y:S01]  /*1e60*/  UMOV UR17, 0x40000040 ;  /* 0x4000004000117882 */ /* 0x000fe20000000000 */
[----:B---3--:R-:W-:Y:S06]  /*1e70*/  BAR.SYNC.DEFER_BLOCKING 0x0 ;  /* 0x0000000000007b1d */ /* 0x008fec0000010000 */
[----:B------:R1:W-:Y:S02]  /*1e80*/  @UP3 UTMALDG.2D [UR12], [UR18] ;  /* 0x0000000c120035b4 */ /* 0x0003e40008008000 */
[----:B------:R-:W-:Y:S06]  /*1e90*/  BAR.SYNC.DEFER_BLOCKING 0x0 ;  /* 0x0000000000007b1d */ /* 0x000fec0000010000 */
[----:B-1----:R-:W-:Y:S01]  /*1ea0*/  UMOV UR18, UR5 ;  /* 0x0000000500127c82 */ /* 0x002fe20008000000 */
[----:B------:R-:W-:Y:S01]  /*1eb0*/  UMOV UR19, 0x40000040 ;  /* 0x4000004000137882 */ /* 0x000fe20000000000 */
[----:B------:R-:W1:Y:S02]  /*1ec0*/  SYNCS.PHASECHK.TRANS64.TRYWAIT P0, [UR29+0x30000], R2 ;  /* 0x03000002ff0075a7 */ /* 0x000e64000800015d */
[----:B-1----:R-:W-:Y:S05]  /*1ed0*/  @!P0 BRA `(.L_x_48) ;  /* 0x0000000800808947 */ /* 0x002fea0003800000 */
.L_x_50:
[----:B------:R-:W-:Y:S02]  /*1ee0*/  WARPGROUP.DEPBAR.LE gsb0, 0x0 ;  /* 0x00008000000079c5 */ /* 0x000fe40000010000 */
[----:B------:R-:W-:Y:S01]  /*1ef0*/  WARPGROUP.ARRIVE ;  /* 0x00000000000079c5 */ /* 0x000fe20000000000 */
[----:B------:R-:W-:Y:S01]  /*1f00*/  UMOV UR5, URZ ;  /* 0x0000003f00057c82 */ /* 0x000fe20008000000 */
[----:B------:R-:W1:Y:S01]  /*1f10*/  LDC R2, c[0x0][0x230] ;  /* 0x00008c00ff027b82 */ /* 0x000e620000000800 */
[----:B------:R-:W-:Y:S02]  /*1f20*/  UIADD3 UR15, UR15, 0x80, URZ ;  /* 0x000000800f0f7890 */ /* 0x000fe4000fffe03f */
[----:B------:R-:W-:Y:S01]  /*1f30*/  UIADD3 UR4, UR4, 0x1, URZ ;  /* 0x0000000104047890 */ /* 0x000fe2000fffe03f */
[----:B------:R-:W-:Y:S01]  /*1f40*/  HGMMA.64x256x16.F32.BF16 R24, gdesc[UR16].tnspB, R24 ;  /* 0x43e00000101879f0 */ /* 0x000fe20008701818 */
[----:B------:R-:W-:Y:S02]  /*1f50*/  UIADD3 UR18, UP1, UR6, 0x4000080, URZ ;  /* 0x0400008006127890 */ /* 0x000fe4000ff3e03f */
[----:B------:R-:W-:Y:S01]  /*1f60*/  UIADD3 UR16, UP0, UR16, 0x2, URZ ;  /* 0x0000000210107890 */ /* 0x000fe2000ff1e03f */
[----:B------:R-:W-:-:S02]  /*1f70*/  UMOV UR6, URZ ;  /* 0x0000003f00067c82 */ /* 0x000fc40008000000 */
[----:B------:R-:W-:Y:S02]  /*1f80*/  UIADD3.X UR19, UR6, 0x40000040, URZ, UP1, !UPT ;  /* 0x4000004006137890 */ /* 0x000fe40008ffe43f */
[----:B------:R-:W-:Y:S02]  /*1f90*/  UIADD3.X UR17, UR5, 0x40000040, URZ, UP0, !UPT ;  /* 0x4000004005117890 */ /* 0x000fe400087fe43f */
[----:B------:R-:W-:Y:S02]  /*1fa0*/  UIADD3.64 UR30, UR18, 0x80, URZ ;  /* 0x00000080121e7897 */ /* 0x000fe4000fffe03f */
[----:B------:R-:W-:Y:S02]  /*1fb0*/  UIADD3.64 UR28, UR16, 0x2, URZ ;  /* 0x00000002101c7897 */ /* 0x000fe4000fffe03f */
[----:B------:R-:W-:-:S04]  /*1fc0*/  UISETP.NE.U32.AND UP0, UPT, UR4, 0x2, UPT ;  /* 0x000000020400788c */ /* 0x000fc8000bf05070 */
[----:B------:R-:W-:Y:S01]  /*1fd0*/  USEL UR5, URZ, 0x1, UP0 ;  /* 0x000000013f057887 */ /* 0x000fe20008000000 */
[----:B-1----:R-:W-:Y:S01]  /*1fe0*/  ISETP.LE.AND P0, PT, R2, UR15, PT ;  /* 0x0000000f02007c0c */ /* 0x002fe2000bf03270 */
[----:B------:R-:W-:-:S04]  /*1ff0*/  USEL UR4, UR4, URZ, UP0 ;  /* 0x0000003f04047287 */ /* 0x000fc80008000000 */
[----:B------:R-:W-:-:S04]  /*2000*/  LOP3.LUT R13, R13, UR5, RZ, 0x3c, !PT ;  /* 0x000000050d0d7c12 */ /* 0x000fc8000f8e3cff */
[----:B------:R-:W-:-:S15]  /*2010*/  HGMMA.64x256x16.F32.BF16 R24, gdesc[UR16].tnspB, R24 ;  /* 0x43e00000101879f0 */ /* 0x000fde0008701818 */
[----:B------:R-:W-:-:S13]  /*2020*/  NOP ;  /* 0x0000000000007918 */ /* 0x000fda0000000000 */
[----:B------:R-:W-:Y:S01]  /*2030*/  HGMMA.64x256x16.F32.BF16 R24, gdesc[UR28].tnspB, R24 ;  /* 0x43e000001c1879f0 */ /* 0x000fe20008701818 */
[----:B------:R-:W-:Y:S02]  /*2040*/  UIADD3.64 UR30, UR18, 0x100, URZ ;  /* 0x00000100121e7897 */ /* 0x000fe4000fffe03f */
[----:B------:R-:W-:-:S15]  /*2050*/  UIADD3.64 UR28, UR16, 0x4, URZ ;  /* 0x00000004101c7897 */ /* 0x000fde000fffe03f */
[----:B------:R-:W-:-:S10]  /*2060*/  NOP ;  /* 0x0000000000007918 */ /* 0x000fd40000000000 */
        /* <DEDUP_REMOVED lines=10> */
[----:B------:R-:W-:Y:S02]  /*2110*/  UIADD3.64 UR28, UR16, 0x402, URZ ;  /* 0x00000402101c7897 */ /* 0x000fe4000fffe03f */
[----:B------:R-:W-:Y:S02]  /*2120*/  UIADD3.64 UR18, UR18, 0x300, URZ ;  /* 0x0000030012127897 */ /* 0x000fe4000fffe03f */
[----:B------:R-:W-:-:S15]  /*2130*/  UIADD3.64 UR16, UR16, 0x404, URZ ;  /* 0x0000040410107897 */ /* 0x000fde000fffe03f */
[----:B------:R-:W-:-:S06]  /*2140*/  NOP ;  /* 0x0000000000007918 */ /* 0x000fcc0000000000 */
[----:B------:R-:W-:-:S15]  /*2150*/  HGMMA.64x256x16.F32.BF16 R24, gdesc[UR28].tnspB, R24 ;  /* 0x43e000001c1879f0 */ /* 0x000fde0008701818 */
[----:B------:R-:W-:-:S13]  /*2160*/  NOP ;  /* 0x0000000000007918 */ /* 0x000fda0000000000 */
[----:B------:R-:W-:Y:S01]  /*2170*/  HGMMA.64x256x16.F32.BF16 R24, gdesc[UR16].tnspB, R24, gsb0 ;  /* 0x43e00000101879f0 */ /* 0x000fe20008001818 */
[----:B------:R-:W-:Y:S05]  /*2180*/  @!P0 BRA `(.L_x_49) ;  /* 0xfffffff800988947 */ /* 0x000fea000383ffff */
.L_x_47:
[----:B------:R-:W-:Y:S02]  /*2190*/  WARPGROUP.DEPBAR.LE gsb0, 0x0 ;  /* 0x00008000000079c5 */ /* 0x000fe40000010000 */
[----:B------:R-:W-:Y:S01]  /*21a0*/  BAR.SYNC.DEFER_BLOCKING 0x0 ;  /* 0x0000000000007b1d */ /* 0x000fe20000010000 */
[C---:B-1----:R-:W-:Y:S01]  /*21b0*/  IMAD.SHL.U32 R2, R0.reuse, 0x80, RZ ;  /* 0x0000008000027824 */ /* 0x042fe200078e00ff */
[----:B------:R-:W-:Y:S01]  /*21c0*/  F2FP.BF16.F32.PACK_AB R24, R25, R24 ;  /* 0x000000181918723e */ /* 0x000fe200000010ff */
[----:B------:R-:W-:Y:S01]  /*21d0*/  IMAD.SHL.U32 R3, R0, 0x10, RZ ;  /* 0x0000001000037824 */ /* 0x000fe200078e00ff */
[----:B------:R-:W-:Y:S02]  /*21e0*/  F2FP.BF16.F32.PACK_AB R25, R27, R26 ;  /* 0x0000001a1b19723e */ /* 0x000fe400000010ff */
[----:B------:R-:W-:Y:S02]  /*21f0*/  ELECT P0, URZ, PT ;  /* 0x00000000003f782f */ /* 0x000fe40003800000 */
[----:B------:R-:W-:Y:S01]  /*2200*/  LOP3.LUT R2, R2, 0x780, RZ, 0xc0, !PT ;  /* 0x0000078002027812 */ /* 0x000fe200078ec0ff */
[----:B------:R-:W-:Y:S01]  /*2210*/  ULOP3.LUT UR26, UR26, 0x3, URZ, 0xc0, !UPT ;  /* 0x000000031a1a7892 */ /* 0x000fe2000f8ec03f */
[----:B------:R-:W-:Y:S01]  /*2220*/  F2FP.BF16.F32.PACK_AB R56, R57, R56 ;  /* 0x000000383938723e */ /* 0x000fe200000010ff */
[----:B------:R-:W-:Y:S01]  /*2230*/  UMOV UR10, UR11 ;  /* 0x0000000b000a7c82 */ /* 0x000fe20008000000 */
[----:B------:R-:W-:Y:S01]  /*2240*/  LOP3.LUT R3, R2, 0x70, R3, 0xf8, !PT ;  /* 0x0000007002037812 */ /* 0x000fe200078ef803 */
[----:B------:R-:W-:Y:S01]  /*2250*/  IMAD.SHL.U32 R2, R0, 0x40, RZ ;  /* 0x0000004000027824 */ /* 0x000fe200078e00ff */
[----:B------:R-:W-:Y:S01]  /*2260*/  F2FP.BF16.F32.PACK_AB R26, R29, R28 ;  /* 0x0000001c1d1a723e */ /* 0x000fe200000010ff */
[----:B---3--:R-:W-:Y:S01]  /*2270*/  ULEA UR8, UR26, UR7, 0xe ;  /* 0x000000071a087291 */ /* 0x008fe2000f8e703f */
[----:B------:R-:W-:Y:S01]  /*2280*/  LOP3.LUT R3, R3, 0x10, R0, 0x78, !PT ;  /* 0x0000001003037812 */ /* 0x000fe200078e7800 */
[----:B------:R-:W-:Y:S01]  /*2290*/  ULEA UR9, UR26, UR27, 0x6 ;  /* 0x0000001b1a097291 */ /* 0x000fe2000f8e303f */
[----:B------:R-:W-:-:S02]  /*22a0*/  F2FP.BF16.F32.PACK_AB R27, R31, R30 ;  /* 0x0000001e1f1b723e */ /* 0x000fc400000010ff */
[----:B------:R-:W-:Y:S02]  /*22b0*/  LOP3.LUT R2, R3, 0x3800, R2, 0xf8, !PT ;  /* 0x0000380003027812 */ /* 0x000fe400078ef802 */
[----:B------:R-:W-:Y:S02]  /*22c0*/  F2FP.BF16.F32.PACK_AB R57, R59, R58 ;  /* 0x0000003a3b39723e */ /* 0x000fe400000010ff */
[C---:B------:R-:W-:Y:S01]  /*22d0*/  LOP3.LUT R3, R2.reuse, 0x20, RZ, 0x3c, !PT ;  /* 0x0000002002037812 */ /* 0x040fe200078e3cff */
[----:B------:R-:W-:Y:S01]  /*22e0*/  VIADD R0, R2, UR7 ;  /* 0x0000000702007c36 */ /* 0x000fe20008000000 */
[----:B------:R-:W1:Y:S02]  /*22f0*/  @!P2 SYNCS.CCTL.IV [UR7+0x30000] ;  /* 0x03000000ff00a9b1 */ /* 0x000e640008000007 */
[----:B-1----:R-:W-:Y:S01]  /*2300*/  BAR.SYNC.DEFER_BLOCKING 0x0 ;  /* 0x0000000000007b1d */ /* 0x002fe20000010000 */
[----:B------:R-:W-:Y:S01]  /*2310*/  F2FP.BF16.F32.PACK_AB R88, R89, R88 ;  /* 0x000000585958723e */ /* 0x000fe200000010ff */
[----:B------:R-:W-:Y:S01]  /*2320*/  VIADD R3, R3, UR7 ;  /* 0x0000000703037c36 */ /* 0x000fe20008000000 */
[----:B------:R-:W-:-:S02]  /*2330*/  F2FP.BF16.F32.PACK_AB R58, R61, R60 ;  /* 0x0000003c3d3a723e */ /* 0x000fc400000010ff */
[----:B------:R-:W-:Y:S02]  /*2340*/  F2FP.BF16.F32.PACK_AB R59, R63, R62 ;  /* 0x0000003e3f3b723e */ /* 0x000fe400000010ff */
[----:B------:R-:W-:Y:S02]  /*2350*/  F2FP.BF16.F32.PACK_AB R89, R91, R90 ;  /* 0x0000005a5b59723e */ /* 0x000fe400000010ff */
[----:B------:R-:W-:Y:S02]  /*2360*/  F2FP.BF16.F32.PACK_AB R120, R121, R120 ;  /* 0x000000787978723e */ /* 0x000fe400000010ff */
[----:B------:R-:W-:Y:S02]  /*2370*/  F2FP.BF16.F32.PACK_AB R32, R33, R32 ;  /* 0x000000202120723e */ /* 0x000fe400000010ff */
[----:B------:R-:W-:Y:S02]  /*2380*/  F2FP.BF16.F32.PACK_AB R90, R93, R92 ;  /* 0x0000005c5d5a723e */ /* 0x000fe400000010ff */
[----:B------:R-:W-:-:S02]  /*2390*/  F2FP.BF16.F32.PACK_AB R91, R95, R94 ;  /* 0x0000005e5f5b723e */ /* 0x000fc400000010ff */
[----:B------:R-:W-:Y:S02]  /*23a0*/  F2FP.BF16.F32.PACK_AB R121, R123, R122 ;  /* 0x0000007a7b79723e */ /* 0x000fe400000010ff */
[----:B------:R-:W-:Y:S02]  /*23b0*/  F2FP.BF16.F32.PACK_AB R33, R35, R34 ;  /* 0x000000222321723e */ /* 0x000fe400000010ff */
[----:B------:R-:W-:Y:S02]  /*23c0*/  F2FP.BF16.F32.PACK_AB R64, R65, R64 ;  /* 0x000000404140723e */ /* 0x000fe400000010ff */
[----:B------:R-:W-:Y:S01]  /*23d0*/  F2FP.BF16.F32.PACK_AB R122, R125, R124 ;  /* 0x0000007c7d7a723e */ /* 0x000fe200000010ff */
[----:B------:R-:W1:Y:S01]  /*23e0*/  @!P2 SYNCS.CCTL.IV [UR7+0x30008] ;  /* 0x03000800ff00a9b1 */ /* 0x000e620008000007 */
[----:B------:R-:W-:Y:S01]  /*23f0*/  F2FP.BF16.F32.PACK_AB R123, R127, R126 ;  /* 0x0000007e7f7b723e */ /* 0x000fe200000010ff */
[----:B-1----:R-:W-:Y:S01]  /*2400*/  STSM.16.M88.4 [R0], R24 ;  /* 0x0000001800007844 */ /* 0x002fe20000000200 */
[----:B------:R-:W-:-:S02]  /*2410*/  LOP3.LUT R4, R2, 0x40, RZ, 0x3c, !PT ;  /* 0x0000004002047812 */ /* 0x000fc400078e3cff */
[----:B------:R-:W-:Y:S01]  /*2420*/  F2FP.BF16.F32.PACK_AB R34, R37, R36 ;  /* 0x000000242522723e */ /* 0x000fe200000010ff */
[----:B------:R-:W-:Y:S01]  /*2430*/  STSM.16.M88.4 [R0+0x4000], R56 ;  /* 0x0040003800007844 */ /* 0x000fe20000000200 */
[----:B------:R-:W-:Y:S01]  /*2440*/  F2FP.BF16.F32.PACK_AB R35, R39, R38 ;  /* 0x000000262723723e */ /* 0x000fe200000010ff */
[----:B------:R-:W-:Y:S01]  /*2450*/  VIADD R4, R4, UR7 ;  /* 0x0000000704047c36 */ /* 0x000fe20008000000 */
[----:B------:R-:W-:Y:S01]  /*2460*/  F2FP.BF16.F32.PACK_AB R65, R67, R66 ;  /* 0x000000424341723e */ /* 0x000fe200000010ff */
[----:B------:R-:W-:Y:S01]  /*2470*/  STSM.16.M88.4 [R0+0x8000], R88 ;  /* 0x0080005800007844 */ /* 0x000fe20000000200 */
[----:B------:R-:W-:Y:S02]  /*2480*/  F2FP.BF16.F32.PACK_AB R96, R97, R96 ;  /* 0x000000606160723e */ /* 0x000fe400000010ff */
[----:B------:R-:W-:Y:S01]  /*2490*/  F2FP.BF16.F32.PACK_AB R66, R69, R68 ;  /* 0x000000444542723e */ /* 0x000fe200000010ff */
[----:B------:R-:W-:Y:S01]  /*24a0*/  STSM.16.M88.4 [R0+0xc000], R120 ;  /* 0x00c0007800007844 */ /* 0x000fe20000000200 */
[----:B------:R-:W-:-:S02]  /*24b0*/  F2FP.BF16.F32.PACK_AB R67, R71, R70 ;  /* 0x000000464743723e */ /* 0x000fc400000010ff */
[----:B------:R-:W-:Y:S01]  /*24c0*/  F2FP.BF16.F32.PACK_AB R97, R99, R98 ;  /* 0x000000626361723e */ /* 0x000fe200000010ff */
[----:B------:R-:W-:Y:S01]  /*24d0*/  STSM.16.M88.4 [R3], R32 ;  /* 0x0000002003007844 */ /* 0x000fe20000000200 */
[----:B------:R-:W-:Y:S02]  /*24e0*/  F2FP.BF16.F32.PACK_AB R128, R129, R128 ;  /* 0x000000808180723e */ /* 0x000fe400000010ff */
[----:B------:R-:W-:Y:S01]  /*24f0*/  F2FP.BF16.F32.PACK_AB R40, R41, R40 ;  /* 0x000000282928723e */ /* 0x000fe200000010ff */
[----:B------:R-:W-:Y:S01]  /*2500*/  STSM.16.M88.4 [R3+0x4000], R64 ;  /* 0x0040004003007844 */ /* 0x000fe20000000200 */
[----:B------:R-:W-:Y:S02]  /*2510*/  F2FP.BF16.F32.PACK_AB R98, R101, R100 ;  /* 0x000000646562723e */ /* 0x000fe400000010ff */
[----:B------:R-:W-:Y:S02]  /*2520*/  F2FP.BF16.F32.PACK_AB R99, R103, R102 ;  /* 0x000000666763723e */ /* 0x000fe400000010ff */
[----:B------:R-:W-:-:S02]  /*2530*/  F2FP.BF16.F32.PACK_AB R129, R131, R130 ;  /* 0x000000828381723e */ /* 0x000fc400000010ff */
[----:B------:R-:W-:Y:S01]  /*2540*/  F2FP.BF16.F32.PACK_AB R41, R43, R42 ;  /* 0x0000002a2b29723e */ /* 0x000fe200000010ff */
[----:B------:R-:W-:Y:S01]  /*2550*/  STSM.16.M88.4 [R3+0x8000], R96 ;  /* 0x0080006003007844 */ /* 0x000fe20000000200 */
[----:B------:R-:W-:Y:S02]  /*2560*/  F2FP.BF16.F32.PACK_AB R72, R73, R72 ;  /* 0x000000484948723e */ /* 0x000fe400000010ff */
[----:B------:R-:W-:Y:S02]  /*2570*/  F2FP.BF16.F32.PACK_AB R130, R133, R132 ;  /* 0x000000848582723e */ /* 0x000fe400000010ff */
[----:B------:R-:W-:Y:S02]  /*2580*/  F2FP.BF16.F32.PACK_AB R131, R135, R134 ;  /* 0x000000868783723e */ /* 0x000fe400000010ff */
[----:B------:R-:W-:Y:S02]  /*2590*/  LOP3.LUT R2, R2, 0x60, RZ, 0x3c, !PT ;  /* 0x0000006002027812 */ /* 0x000fe400078e3cff */
[----:B------:R-:W-:Y:S01]  /*25a0*/  F2FP.BF16.F32.PACK_AB R42, R45, R44 ;  /* 0x0000002c2d2a723e */ /* 0x000fe200000010ff */
[----:B------:R-:W-:Y:S01]  /*25b0*/  STSM.16.M88.4 [R3+0xc000], R128 ;  /* 0x00c0008003007844 */ /* 0x000fe20000000200 */
[----:B------:R-:W-:Y:S01]  /*25c0*/  F2FP.BF16.F32.PACK_AB R43, R47, R46 ;  /* 0x0000002e2f2b723e */ /* 0x000fe200000010ff */
[----:B------:R-:W-:Y:S01]  /*25d0*/  VIADD R2, R2, UR7 ;  /* 0x0000000702027c36 */ /* 0x000fe20008000000 */
[----:B------:R-:W-:-:S02]  /*25e0*/  F2FP.BF16.F32.PACK_AB R73, R75, R74 ;  /* 0x0000004a4b49723e */ /* 0x000fc400000010ff */
[----:B------:R-:W-:Y:S01]  /*25f0*/  F2FP.BF16.F32.PACK_AB R104, R105, R104 ;  /* 0x000000686968723e */ /* 0x000fe200000010ff */
[----:B------:R-:W-:Y:S01]  /*2600*/  STSM.16.M88.4 [R4], R40 ;  /* 0x0000002804007844 */ /* 0x000fe20000000200 */
[----:B------:R-:W-:Y:S02]  /*2610*/  F2FP.BF16.F32.PACK_AB R74, R77, R76 ;  /* 0x0000004c4d4a723e */ /* 0x000fe400000010ff */
[----:B------:R-:W-:Y:S02]  /*2620*/  F2FP.BF16.F32.PACK_AB R75, R79, R78 ;  /* 0x0000004e4f4b723e */ /* 0x000fe400000010ff */
[----:B------:R-:W-:Y:S02]  /*2630*/  F2FP.BF16.F32.PACK_AB R105, R107, R106 ;  /* 0x0000006a6b69723e */ /* 0x000fe400000010ff */
[----:B------:R-:W-:Y:S01]  /*2640*/  F2FP.BF16.F32.PACK_AB R136, R137, R136 ;  /* 0x000000888988723e */ /* 0x000fe200000010ff */
[----:B------:R-:W-:Y:S01]  /*2650*/  STSM.16.M88.4 [R4+0x4000], R72 ;  /* 0x0040004804007844 */ /* 0x000fe20000000200 */
[----:B------:R-:W-:-:S02]  /*2660*/  F2FP.BF16.F32.PACK_AB R48, R49, R48 ;  /* 0x000000303130723e */ /* 0x000fc400000010ff */
[----:B------:R-:W-:Y:S02]  /*2670*/  F2FP.BF16.F32.PACK_AB R106, R109, R108 ;  /* 0x0000006c6d6a723e */ /* 0x000fe400000010ff */
[----:B------:R-:W-:Y:S02]  /*2680*/  F2FP.BF16.F32.PACK_AB R107, R111, R110 ;  /* 0x0000006e6f6b723e */ /* 0x000fe400000010ff */
[----:B------:R-:W-:Y:S02]  /*2690*/  F2FP.BF16.F32.PACK_AB R137, R139, R138 ;  /* 0x0000008a8b89723e */ /* 0x000fe400000010ff */
[----:B------:R-:W-:Y:S01]  /*26a0*/  F2FP.BF16.F32.PACK_AB R49, R51, R50 ;  /* 0x000000323331723e */ /* 0x000fe200000010ff */
[----:B------:R-:W-:Y:S01]  /*26b0*/  STSM.16.M88.4 [R4+0x8000], R104 ;  /* 0x0080006804007844 */ /* 0x000fe20000000200 */
[----:B------:R-:W-:Y:S02]  /*26c0*/  F2FP.BF16.F32.PACK_AB R80, R81, R80 ;  /* 0x000000505150723e */ /* 0x000fe400000010ff */
[----:B------:R-:W-:-:S02]  /*26d0*/  F2FP.BF16.F32.PACK_AB R138, R141, R140 ;  /* 0x0000008c8d8a723e */ /* 0x000fc400000010ff */
[----:B------:R-:W-:Y:S02]  /*26e0*/  F2FP.BF16.F32.PACK_AB R139, R143, R142 ;  /* 0x0000008e8f8b723e */ /* 0x000fe400000010ff */
[----:B------:R-:W-:Y:S02]  /*26f0*/  F2FP.BF16.F32.PACK_AB R50, R53, R52 ;  /* 0x000000343532723e */ /* 0x000fe400000010ff */
[----:B------:R-:W-:Y:S01]  /*2700*/  F2FP.BF16.F32.PACK_AB R51, R55, R54 ;  /* 0x000000363733723e */ /* 0x000fe200000010ff */
[----:B------:R-:W-:Y:S01]  /*2710*/  STSM.16.M88.4 [R4+0xc000], R136 ;  /* 0x00c0008804007844 */ /* 0x000fe20000000200 */
[----:B------:R-:W-:Y:S02]  /*2720*/  F2FP.BF16.F32.PACK_AB R81, R83, R82 ;  /* 0x000000525351723e */ /* 0x000fe400000010ff */
[----:B------:R-:W-:Y:S01]  /*2730*/  F2FP.BF16.F32.PACK_AB R112, R113, R112 ;  /* 0x000000707170723e */ /* 0x000fe200000010ff */
[----:B------:R-:W-:Y:S01]  /*2740*/  STSM.16.M88.4 [R2], R48 ;  /* 0x0000003002007844 */ /* 0x000fe20000000200 */
[----:B------:R-:W-:-:S02]  /*2750*/  F2FP.BF16.F32.PACK_AB R82, R85, R84 ;  /* 0x000000545552723e */ /* 0x000fc400000010ff */
[----:B------:R-:W-:Y:S02]  /*2760*/  F2FP.BF16.F32.PACK_AB R83, R87, R86 ;  /* 0x000000565753723e */ /* 0x000fe400000010ff */
        /* <DEDUP_REMOVED lines=9> */
[----:B------:R-:W-:-:S03]  /*2800*/  ISETP.LT.U32.AND P0, PT, R6, 0x80, P0 ;  /* 0x000000800600780c */ /* 0x000fc60000701070 */
[----:B------:R-:W-:Y:S01]  /*2810*/  STSM.16.M88.4 [R2+0xc000], R144 ;  /* 0x00c0009002007844 */ /* 0x000fe20000000200 */
[----:B------:R1:W-:Y:S06]  /*2820*/  MEMBAR.ALL.CTA ;  /* 0x0000000000007992 */ /* 0x0003ec0000008000 */
[----:B-1----:R-:W1:Y:S03]  /*2830*/  FENCE.VIEW.ASYNC.S ;  /* 0x00000000000073c6 */ /* 0x002e660000000000 */
[----:B-1----:R-:W-:Y:S01]  /*2840*/  VOTEU.ANY UP0, P0 ;  /* 0x00000000003f7886 */ /* 0x002fe20000000100 */
[----:B------:R-:W-:-:S04]  /*2850*/  VOTEU.ANY UP1, P0 ;  /* 0x00000000003f7886 */ /* 0x000fc80000020100 */
[----:B------:R-:W-:Y:S01]  /*2860*/  @UP0 UMOV UR4, UR24 ;  /* 0x0000001800040c82 */ /* 0x000fe20008000000 */
[----:B------:R-:W-:Y:S01]  /*2870*/  @UP0 UMOV UR5, UR25 ;  /* 0x0000001900050c82 */ /* 0x000fe20008000000 */
[----:B------:R-:W-:Y:S06]  /*2880*/  BAR.SYNC.DEFER_BLOCKING 0x0 ;  /* 0x0000000000007b1d */ /* 0x000fec0000010000 */
[----:B------:R1:W-:Y:S01]  /*2890*/  @UP1 UTMASTG.2D [UR8], [UR4] ;  /* 0x00000008040013b5 */ /* 0x0003e20008008000 */
[----:B------:R0:W-:Y:S01]  /*28a0*/  UTMACMDFLUSH ;  /* 0x00000000000079b7 */ /* 0x0001e20000000000 */
[----:B------:R-:W-:-:S04]  /*28b0*/  DEPBAR.LE SB0, 0x0 ;  /* 0x000080000000791a */ /* 0x000fc80000000000 */
[----:B------:R-:W-:Y:S06]  /*28c0*/  BAR.SYNC.DEFER_BLOCKING 0x0 ;  /* 0x0000000000007b1d */ /* 0x000fec0000010000 */
[----:B-1----:R-:W-:Y:S05]  /*28d0*/  EXIT ;  /* 0x000000000000794d */ /* 0x002fea0003800000 */
.L_x_48:
[----:B------:R-:W1:Y:S02]  /*28e0*/  SYNCS.PHASECHK.TRANS64.TRYWAIT P0, [UR29+0x30000], R2 ;  /* 0x03000002ff0075a7 */ /* 0x000e64000800015d */
[----:B-1----:R-:W-:Y:S05]  /*28f0*/  @!P0 BRA `(.L_x_48) ;  /* 0xfffffffc00f88947 */ /* 0x002fea000383ffff */
[----:B------:R-:W-:Y:S05]  /*2900*/  BRA `(.L_x_50) ;  /* 0xfffffff400747947 */ /* 0x000fea000383ffff */
.L_x_51:
[----:B------:R-:W-:-:S00]  /*2910*/  BRA `(.L_x_51) ;  /* 0xfffffffc00fc7947 */ /* 0x000fc0000383ffff */
[----:B------:R-:W-:-:S00]  /*2920*/  NOP ;  /* 0x0000000000007918 */ /* 0x000fc00000000000 */
        /* <DEDUP_REMOVED lines=13> */
.L_x_52:


//--------------------- .nv.shared.gluon_wgmma    --------------------------
	.section	.nv.shared.gluon_wgmma,"aw",@nobits
	.sectionflags	@""
	.align	16
	.zero		1024


//--------------------- .nv.shared.reserved.0     --------------------------
	.section	.nv.shared.reserved.0,"aw",@nobits
	.weak		__nv_reservedSMEM_offset_0_alias
	.size		__nv_reservedSMEM_offset_0_alias, 0, 0
	.other		__nv_reservedSMEM_offset_0_alias,@"STO_CUDA_RESERVED_SHARED STV_DEFAULT"
__nv_reservedSMEM_offset_0_alias:
	.zero		0


//--------------------- .nv.constant0.gluon_wgmma --------------------------
	.section	.nv.constant0.gluon_wgmma,"a",@progbits
	.sectionflags	@""
	.align	4
.nv.constant0.gluon_wgmma:
	.zero		608


//--------------------- SYMBOLS --------------------------

	.type		.nv.reservedSmem.offset0,@object
	.size		.nv.reservedSmem.offset0,0x4
